	.target	sm_90a

	.elftype	@"ET_EXEC"


//--------------------- .note.nv.tkinfo           --------------------------
	.section	.note.nv.tkinfo,"",@"SHT_NOTE"
	.sectionflags	@"SHF_NOTE_NV_TKINFO"
	.tkinfo
        /*0018*/ 	.word	0x00000002
        /*0030*/ 	.string	""
        /*0030*/ 	.string	"ptxas"
        /*0030*/ 	.string	"Cuda compilation tools, release 13.0, V13.0.88"
        /*0030*/ 	.string	"Build cuda_13.0.r13.0/compiler.36424714_0"
        /*0030*/ 	.string	"-v  -suppress-debug-info  -lineinfo  -arch sm_90a "



//--------------------- .note.nv.cuinfo           --------------------------
	.section	.note.nv.cuinfo,"",@"SHT_NOTE"
	.sectionflags	@"SHF_NOTE_NV_CUINFO"
        /*0018*/ 	.short	0x0002
        /*001a*/ 	.short	0x005a
        /*001c*/ 	.short	0x0082
	.zero		2


//--------------------- .nv.info                  --------------------------
	.section	.nv.info,"",@"SHT_CUDA_INFO"
	.align	4


	//----- nvinfo : EIATTR_REGCOUNT
	.align		4
        /*0000*/ 	.byte	0x04, 0x2f
        /*0002*/ 	.short	(.L_1 - .L_0)
	.align		4
.L_0:
        /*0004*/ 	.word	index@(gluon_wgmma)
        /*0008*/ 	.word	0x000000ff


	//----- nvinfo : EIATTR_FRAME_SIZE
	.align		4
.L_1:
        /*000c*/ 	.byte	0x04, 0x11
        /*000e*/ 	.short	(.L_3 - .L_2)
	.align		4
.L_2:
        /*0010*/ 	.word	index@(gluon_wgmma)
        /*0014*/ 	.word	0x00000270


	//----- nvinfo : EIATTR_MIN_STACK_SIZE
	.align		4
.L_3:
        /*0018*/ 	.byte	0x04, 0x12
        /*001a*/ 	.short	(.L_5 - .L_4)
	.align		4
.L_4:
        /*001c*/ 	.word	index@(gluon_wgmma)
        /*0020*/ 	.word	0x00000270
.L_5:


//--------------------- .nv.compat                --------------------------
	.section	.nv.compat,"",@"SHT_CUDA_COMPAT_INFO"
	.align	4
        /*0000*/ 	.byte	0x02, 0x09, 0x01, 0x00, 0x02, 0x02, 0x04, 0x00, 0x02, 0x05, 0x05, 0x00, 0x03, 0x07, 0x01, 0x01
        /*0010*/ 	.byte	0x02, 0x03, 0x03, 0x00, 0x02, 0x06, 0x01, 0x00, 0x04, 0x0b, 0x08, 0x00, 0x00, 0x00, 0x00, 0x00
        /*0020*/ 	.byte	0x00, 0x00, 0x00, 0x00


//--------------------- .nv.info.gluon_wgmma      --------------------------
	.section	.nv.info.gluon_wgmma,"",@"SHT_CUDA_INFO"
	.sectionflags	@""
	.align	4


	//----- nvinfo : EIATTR_CUDA_API_VERSION
	.align		4
        /*0000*/ 	.byte	0x04, 0x37
        /*0002*/ 	.short	(.L_7 - .L_6)
.L_6:
        /*0004*/ 	.word	0x00000082


	//----- nvinfo : EIATTR_KPARAM_INFO
	.align		4
.L_7:
        /*0008*/ 	.byte	0x04, 0x17
        /*000a*/ 	.short	(.L_9 - .L_8)
.L_8:
        /*000c*/ 	.word	0x00000000
        /*0010*/ 	.short	0x000a
        /*0012*/ 	.short	0x0048
        /*0014*/ 	.byte	0x00, 0xf4, 0x21, 0x00


	//----- nvinfo : EIATTR_KPARAM_INFO
	.align		4
.L_9:
        /*0018*/ 	.byte	0x04, 0x17
        /*001a*/ 	.short	(.L_11 - .L_10)
.L_10:
        /*001c*/ 	.word	0x00000000
        /*0020*/ 	.short	0x0009
        /*0022*/ 	.short	0x0040
        /*0024*/ 	.byte	0x00, 0xf4, 0x21, 0x00


	//----- nvinfo : EIATTR_KPARAM_INFO
	.align		4
.L_11:
        /*0028*/ 	.byte	0x04, 0x17
        /*002a*/ 	.short	(.L_13 - .L_12)
.L_12:
        /*002c*/ 	.word	0x00000000
        /*0030*/ 	.short	0x0008
        /*0032*/ 	.short	0x0038
        /*0034*/ 	.byte	0x00, 0xf0, 0x21, 0x00


	//----- nvinfo : EIATTR_KPARAM_INFO
	.align		4
.L_13:
        /*0038*/ 	.byte	0x04, 0x17
        /*003a*/ 	.short	(.L_15 - .L_14)
.L_14:
        /*003c*/ 	.word	0x00000000
        /*0040*/ 	.short	0x0007
        /*0042*/ 	.short	0x0030
        /*0044*/ 	.byte	0x00, 0xf0, 0x21, 0x00


	//----- nvinfo : EIATTR_KPARAM_INFO
	.align		4
.L_15:
        /*0048*/ 	.byte	0x04, 0x17
        /*004a*/ 	.short	(.L_17 - .L_16)
.L_16:
        /*004c*/ 	.word	0x00000000
        /*0050*/ 	.short	0x0006
        /*0052*/ 	.short	0x0028
        /*0054*/ 	.byte	0x00, 0xf0, 0x21, 0x00


	//----- nvinfo : EIATTR_KPARAM_INFO
	.align		4
.L_17:
        /*0058*/ 	.byte	0x04, 0x17
        /*005a*/ 	.short	(.L_19 - .L_18)
.L_18:
        /*005c*/ 	.word	0x00000000
        /*0060*/ 	.short	0x0005
        /*0062*/ 	.short	0x0020
        /*0064*/ 	.byte	0x00, 0xf0, 0x11, 0x00


	//----- nvinfo : EIATTR_KPARAM_INFO
	.align		4
.L_19:
        /*0068*/ 	.byte	0x04, 0x17
        /*006a*/ 	.short	(.L_21 - .L_20)
.L_20:
        /*006c*/ 	.word	0x00000000
        /*0070*/ 	.short	0x0004
        /*0072*/ 	.short	0x001c
        /*0074*/ 	.byte	0x00, 0xf0, 0x11, 0x00


	//----- nvinfo : EIATTR_KPARAM_INFO
	.align		4
.L_21:
        /*0078*/ 	.byte	0x04, 0x17
        /*007a*/ 	.short	(.L_23 - .L_22)
.L_22:
        /*007c*/ 	.word	0x00000000
        /*0080*/ 	.short	0x0003
        /*0082*/ 	.short	0x0018
        /*0084*/ 	.byte	0x00, 0xf0, 0x11, 0x00


	//----- nvinfo : EIATTR_KPARAM_INFO
	.align		4
.L_23:
        /*0088*/ 	.byte	0x04, 0x17
        /*008a*/ 	.short	(.L_25 - .L_24)
.L_24:
        /*008c*/ 	.word	0x00000000
        /*0090*/ 	.short	0x0002
        /*0092*/ 	.short	0x0010
        /*0094*/ 	.byte	0x00, 0xf4, 0x21, 0x00


	//----- nvinfo : EIATTR_KPARAM_INFO
	.align		4
.L_25:
        /*0098*/ 	.byte	0x04, 0x17
        /*009a*/ 	.short	(.L_27 - .L_26)
.L_26:
        /*009c*/ 	.word	0x00000000
        /*00a0*/ 	.short	0x0001
        /*00a2*/ 	.short	0x0008
        /*00a4*/ 	.byte	0x00, 0xf4, 0x21, 0x00


	//----- nvinfo : EIATTR_KPARAM_INFO
	.align		4
.L_27:
        /*00a8*/ 	.byte	0x04, 0x17
        /*00aa*/ 	.short	(.L_29 - .L_28)
.L_28:
        /*00ac*/ 	.word	0x00000000
        /*00b0*/ 	.short	0x0000
        /*00b2*/ 	.short	0x0000
        /*00b4*/ 	.byte	0x00, 0xf4, 0x21, 0x00


	//----- nvinfo : EIATTR_SPARSE_MMA_MASK
	.align		4
.L_29:
        /*00b8*/ 	.byte	0x03, 0x50
        /*00ba*/ 	.short	0x0000


	//----- nvinfo : EIATTR_MAXREG_COUNT
	.align		4
        /*00bc*/ 	.byte	0x03, 0x1b
        /*00be*/ 	.short	0x00ff


	//----- nvinfo : EIATTR_NUM_BARRIERS
	.align		4
        /*00c0*/ 	.byte	0x02, 0x4c
        /*00c2*/ 	.byte	0x01
	.zero		1


	//----- nvinfo : EIATTR_ANNOTATIONS
	.align		4
        /*00c4*/ 	.byte	0x04, 0x55
        /*00c6*/ 	.short	(.L_31 - .L_30)


	//   ....[0]....
.L_30:
        /*00c8*/ 	.word	0x00000001
        /*00cc*/ 	.byte	0x50, 0x11, 0x00, 0x00, 0x01, 0x00, 0x00, 0x00, 0xa0, 0x12, 0x00, 0x00, 0x01, 0x00, 0x00, 0x00
        /* <DEDUP_REMOVED lines=272> */
        /*11dc*/ 	.byte	0xf0, 0x43, 0x00, 0x00, 0x01, 0x00, 0x00, 0x00, 0x00, 0x44, 0x00, 0x00


	//----- nvinfo : EIATTR_MERCURY_ISA_VERSION
	.align		4
.L_31:
        /*11e8*/ 	.byte	0x03, 0x5f
        /*11ea*/ 	.short	0x0101


	//----- nvinfo : EIATTR_INT_WARP_WIDE_INSTR_OFFSETS
	.align		4
        /*11ec*/ 	.byte	0x04, 0x31
        /*11ee*/ 	.short	(.L_33 - .L_32)


	//   ....[0]....
.L_32:
        /*11f0*/ 	.word	0x000012d0


	//   ....[1]....
        /*11f4*/ 	.word	0x00001370


	//   ....[2]....
        /*11f8*/ 	.word	0x00002cc0


	//   ....[3]....
        /*11fc*/ 	.word	0x00002cd0


	//   ....[4]....
        /*1200*/ 	.word	0x00002ce0


	//   ....[5]....
        /*1204*/ 	.word	0x00002cf0


	//   ....[6]....
        /*1208*/ 	.word	0x00004660


	//   ....[7]....
        /*120c*/ 	.word	0x00004680


	//----- nvinfo : EIATTR_COOP_GROUP_MASK_REGIDS
	.align		4
.L_33:
        /*1210*/ 	.byte	0x04, 0x29
        /*1212*/ 	.short	(.L_35 - .L_34)


	//   ....[0]....
.L_34:
        /*1214*/ 	.word	0xffffffff


	//   ....[1]....
        /*1218*/ 	.word	0xffffffff


	//   ....[2]....
        /*121c*/ 	.word	0xffffffff


	//----- nvinfo : EIATTR_COOP_GROUP_INSTR_OFFSETS
	.align		4
.L_35:
        /*1220*/ 	.byte	0x04, 0x28
        /*1222*/ 	.short	(.L_37 - .L_36)


	//   ....[0]....
.L_36:
        /*1224*/ 	.word	0x00000160


	//   ....[1]....
        /*1228*/ 	.word	0x00000730


	//   ....[2]....
        /*122c*/ 	.word	0x00000ce0


	//----- nvinfo : EIATTR_MBARRIER_INSTR_OFFSETS
	.align		4
.L_37:
        /*1230*/ 	.byte	0x04, 0x39
        /*1232*/ 	.short	(.L_39 - .L_38)


	//   ....[0]....
.L_38:
        /*1234*/ 	.word	0x00001f30
        /*1238*/ 	.word	0x000000ff
        /*123c*/ 	.word	0x00010000
        /*1240*/ 	.short	0x0100
        /*1242*/ 	.byte	0x08
	.zero		1


	//   ....[1]....
        /*1244*/ 	.word	0x00002e00
        /*1248*/ 	.word	0x000000ff
        /*124c*/ 	.word	0x00010000
        /*1250*/ 	.short	0x010a
        /*1252*/ 	.byte	0x08
	.zero		1


	//   ....[2]....
        /*1254*/ 	.word	0x00003b90
        /*1258*/ 	.word	0x000000ff
        /*125c*/ 	.word	0x00010000
        /*1260*/ 	.short	0x0108
        /*1262*/ 	.byte	0x08
	.zero		1


	//   ....[3]....
        /*1264*/ 	.word	0x00005000
        /*1268*/ 	.word	0x000000ff
        /*126c*/ 	.word	0x00010000
        /*1270*/ 	.short	0x010a
        /*1272*/ 	.byte	0x08
	.zero		1


	//----- nvinfo : EIATTR_NUM_MBARRIERS
	.align		4
.L_39:
        /*1274*/ 	.byte	0x03, 0x38
        /*1276*/ 	.short	0x0001


	//----- nvinfo : EIATTR_EXIT_INSTR_OFFSETS
	.align		4
        /*1278*/ 	.byte	0x04, 0x1c
        /*127a*/ 	.short	(.L_41 - .L_40)


	//   ....[0]....
.L_40:
        /*127c*/ 	.word	0x00004ff0


	//----- nvinfo : EIATTR_REQNTID
	.align		4
.L_41:
        /*1280*/ 	.byte	0x04, 0x10
        /*1282*/ 	.short	(.L_43 - .L_42)
.L_42:
        /*1284*/ 	.word	0x00000100
        /*1288*/ 	.word	0x00000001
        /*128c*/ 	.word	0x00000001


	//----- nvinfo : EIATTR_CRS_STACK_SIZE
	.align		4
.L_43:
        /*1290*/ 	.byte	0x04, 0x1e
        /*1292*/ 	.short	(.L_45 - .L_44)
.L_44:
        /*1294*/ 	.word	0x00000000


	//----- nvinfo : EIATTR_CBANK_PARAM_SIZE
	.align		4
.L_45:
        /*1298*/ 	.byte	0x03, 0x19
        /*129a*/ 	.short	0x0050


	//----- nvinfo : EIATTR_PARAM_CBANK
	.align		4
        /*129c*/ 	.byte	0x04, 0x0a
        /*129e*/ 	.short	(.L_47 - .L_46)
	.align		4
.L_46:
        /*12a0*/ 	.word	index@(.nv.constant0.gluon_wgmma)
        /*12a4*/ 	.short	0x0210
        /*12a6*/ 	.short	0x0050


	//----- nvinfo : EIATTR_SW_WAR
	.align		4
.L_47:
        /*12a8*/ 	.byte	0x04, 0x36
        /*12aa*/ 	.short	(.L_49 - .L_48)
.L_48:
        /*12ac*/ 	.word	0x00000008
.L_49:


//--------------------- .nv.callgraph             --------------------------
	.section	.nv.callgraph,"",@"SHT_CUDA_CALLGRAPH"
	.align	4
	.sectionentsize	8
	.align		4
        /*0000*/ 	.word	0x00000000
	.align		4
        /*0004*/ 	.word	0xffffffff
	.align		4
        /*0008*/ 	.word	0x00000000
	.align		4
        /*000c*/ 	.word	0xfffffffe
	.align		4
        /*0010*/ 	.word	0x00000000
	.align		4
        /*0014*/ 	.word	0xfffffffd
	.align		4
        /*0018*/ 	.word	0x00000000
	.align		4
        /*001c*/ 	.word	0xfffffffc


//--------------------- .text.gluon_wgmma         --------------------------
	.section	.text.gluon_wgmma,"ax",@progbits
	.align	128
        .global         gluon_wgmma
        .type           gluon_wgmma,@function
        .size           gluon_wgmma,(.L_x_52 - gluon_wgmma)
        .other          gluon_wgmma,@"STO_CUDA_ENTRY STV_DEFAULT"
gluon_wgmma:
.text.gluon_wgmma:
[----:B------:R-:W1:Y:S01]  /*0000*/  LDC R1, c[0x0][0x28] ;  /* 0x00000a00ff017b82 */ /* 0x000e620000000800 */
[----:B------:R-:W2:Y:S07]  /*0010*/  S2R R20, SR_TID.X ;  /* 0x0000000000147919 */ /* 0x000eae0000002100 */
[----:B------:R-:W3:Y:S01]  /*0020*/  S2UR UR4, SR_CgaCtaId ;  /* 0x00000000000479c3 */ /* 0x000ee20000008800 */
[----:B------:R-:W-:Y:S01]  /*0030*/  UMOV UR8, 0x400 ;  /* 0x0000040000087882 */ /* 0x000fe20000000000 */
[----:B------:R-:W-:Y:S01]  /*0040*/  ULDC UR6, c[0x0][0xc] ;  /* 0x0000030000067ab9 */ /* 0x000fe20000000800 */
[----:B------:R-:W-:Y:S01]  /*0050*/  ULDC.64 UR24, c[0x0][0x250] ;  /* 0x0000940000187ab9 */ /* 0x000fe20000000a00 */
[----:B------:R-:W-:Y:S01]  /*0060*/  BSSY B0, `(.L_x_0) ;  /* 0x000001f000007945 */ /* 0x000fe20003800000 */
[----:B-1----:R-:W-:-:S03]  /*0070*/  VIADD R1, R1, 0xfffffd90 ;  /* 0xfffffd9001017836 */ /* 0x002fc60000000000 */
[----:B------:R-:W1:Y:S08]  /*0080*/  LDC R6, c[0x0][0x228] ;  /* 0x00008a00ff067b82 */ /* 0x000e700000000800 */
[----:B------:R-:W4:Y:S08]  /*0090*/  LDC R13, c[0x0][0x230] ;  /* 0x00008c00ff0d7b82 */ /* 0x000f300000000800 */
[----:B------:R-:W-:Y:S01]  /*00a0*/  S2UR UR36, SR_CTAID.Y ;  /* 0x00000000002479c3 */ /* 0x000fe20000002600 */
[----:B---3--:R-:W-:-:S03]  /*00b0*/  ULEA UR8, UR4, UR8, 0x18 ;  /* 0x0000000804087291 */ /* 0x008fc6000f8ec03f */
[----:B------:R-:W-:Y:S01]  /*00c0*/  ULDC UR4, c[0x0][0x10] ;  /* 0x0000040000047ab9 */ /* 0x000fe20000000800 */
[----:B--2---:R-:W-:-:S03]  /*00d0*/  LOP3.LUT R3, R20, 0xff, RZ, 0xc0, !PT ;  /* 0x000000ff14037812 */ /* 0x004fc600078ec0ff */
[----:B------:R-:W2:Y:S01]  /*00e0*/  S2UR UR5, SR_CTAID.Z ;  /* 0x00000000000579c3 */ /* 0x000ea20000002700 */
[----:B-1----:R-:W-:Y:S01]  /*00f0*/  VIADD R6, R6, 0xffffffff ;  /* 0xffffffff06067836 */ /* 0x002fe20000000000 */
[C---:B------:R-:W-:Y:S02]  /*0100*/  ISETP.GE.U32.AND P0, PT, R3.reuse, 0x20, PT ;  /* 0x000000200300780c */ /* 0x040fe40003f06070 */
[C---:B------:R-:W-:Y:S02]  /*0110*/  ISETP.NE.U32.AND P2, PT, R3.reuse, RZ, PT ;  /* 0x000000ff0300720c */ /* 0x040fe40003f45070 */
[----:B------:R-:W-:Y:S02]  /*0120*/  LEA R12, R3, UR8, 0x2 ;  /* 0x00000008030c7c11 */ /* 0x000fe4000f8e10ff */
[----:B------:R-:W1:Y:S01]  /*0130*/  S2UR UR37, SR_CTAID.X ;  /* 0x00000000002579c3 */ /* 0x000e620000002500 */
[----:B----4-:R-:W-:-:S06]  /*0140*/  VIADD R8, R13, 0xffffffff ;  /* 0xffffffff0d087836 */ /* 0x010fcc0000000000 */
[----:B------:R3:W-:Y:S01]  /*0150*/  @!P0 STS [R12], RZ ;  /* 0x000000ff0c008388 */ /* 0x0007e20000000800 */
[----:B------:R-:W-:-:S03]  /*0160*/  NOP ;  /* 0x0000000000007918 */ /* 0x000fc60000000000 */
[----:B------:R3:W-:Y:S01]  /*0170*/  @!P2 STS [UR8+0x24], R6 ;  /* 0x00002406ff00a988 */ /* 0x0007e20008000808 */
[----:B--2---:R-:W-:-:S03]  /*0180*/  UIMAD UR4, UR5, UR4, UR36 ;  /* 0x00000004050472a4 */ /* 0x004fc6000f8e0224 */
[----:B------:R3:W-:Y:S01]  /*0190*/  @!P2 STS [UR8+0x20], R8 ;  /* 0x00002008ff00a988 */ /* 0x0007e20008000808 */
[----:B-1----:R-:W-:-:S04]  /*01a0*/  UIMAD UR4, UR4, UR6, UR37 ;  /* 0x00000006040472a4 */ /* 0x002fc8000f8e0225 */
[----:B------:R-:W-:-:S04]  /*01b0*/  UIMAD UR4, UR4, 0x180, URZ ;  /* 0x00000180040478a4 */ /* 0x000fc8000f8e023f */
[----:B------:R-:W-:-:S04]  /*01c0*/  UIADD3 UR20, UP0, UR4, UR24, URZ ;  /* 0x0000001804147290 */ /* 0x000fc8000ff1e03f */
[----:B------:R-:W-:Y:S01]  /*01d0*/  ULEA.HI.X.SX32 UR21, UR4, UR25, 0x1, UP0 ;  /* 0x0000001904157291 */ /* 0x000fe200080f0e3f */
[----:B---3--:R-:W-:Y:S11]  /*01e0*/  @P2 BRA `(.L_x_1) ;  /* 0x0000000000182947 */ /* 0x008ff60003800000 */
[----:B------:R-:W1:Y:S01]  /*01f0*/  LDS R0, [UR8+0x8] ;  /* 0x00000808ff007984 */ /* 0x000e620008000800 */
[----:B------:R-:W2:Y:S01]  /*0200*/  LDC.64 R10, c[0x0][0x210] ;  /* 0x00008400ff0a7b82 */ /* 0x000ea20000000a00 */
[----:B------:R-:W-:Y:S02]  /*0210*/  IMAD.MOV.U32 R5, RZ, RZ, 0x70 ;  /* 0x00000070ff057424 */ /* 0x000fe400078e00ff */
[----:B--2---:R2:W-:Y:S03]  /*0220*/  STS.64 [UR8], R10 ;  /* 0x0000000aff007988 */ /* 0x0045e60008000a08 */
[----:B-1----:R-:W-:-:S05]  /*0230*/  LOP3.LUT R0, R0, 0x10, R5, 0xd8, !PT ;  /* 0x0000001000007812 */ /* 0x002fca00078ed805 */
[----:B------:R2:W-:Y:S02]  /*0240*/  STS [UR8+0x8], R0 ;  /* 0x00000800ff007988 */ /* 0x0005e40008000808 */
.L_x_1:
[----:B------:R-:W-:Y:S05]  /*0250*/  BSYNC B0 ;  /* 0x0000000000007941 */ /* 0x000fea0003800000 */
.L_x_0:
[----:B------:R-:W-:Y:S04]  /*0260*/  BSSY B0, `(.L_x_2) ;  /* 0x000000a000007945 */ /* 0x000fe80003800000 */
[----:B------:R-:W-:Y:S05]  /*0270*/  @P2 BRA `(.L_x_3) ;  /* 0x0000000000202947 */ /* 0x000fea0003800000 */
[----:B--2---:R-:W1:Y:S01]  /*0280*/  LDS R0, [UR8+0x34] ;  /* 0x00003408ff007984 */ /* 0x004e620008000800 */
[----:B------:R-:W-:Y:S02]  /*0290*/  IMAD.MOV.U32 R5, RZ, RZ, 0x3f000000 ;  /* 0x3f000000ff057424 */ /* 0x000fe400078e00ff */
[----:B------:R-:W-:Y:S01]  /*02a0*/  @!P2 IMAD.MOV.U32 R2, RZ, RZ, 0xff ;  /* 0x000000ffff02a424 */ /* 0x000fe200078e00ff */
[----:B------:R-:W2:Y:S02]  /*02b0*/  @!P2 LDS R7, [UR8+0x38] ;  /* 0x00003808ff07a984 */ /* 0x000ea40008000800 */
[----:B-1----:R-:W-:Y:S02]  /*02c0*/  LOP3.LUT R0, R0, 0xff000000, R5, 0xb8, !PT ;  /* 0xff00000000007812 */ /* 0x002fe400078eb805 */
[----:B--2---:R-:W-:-:S03]  /*02d0*/  @!P2 LOP3.LUT R2, R7, 0xff, R2, 0xb8, !PT ;  /* 0x000000ff0702a812 */ /* 0x004fc600078eb802 */
[----:B------:R1:W-:Y:S04]  /*02e0*/  STS [UR8+0x34], R0 ;  /* 0x00003400ff007988 */ /* 0x0003e80008000808 */
[----:B------:R1:W-:Y:S02]  /*02f0*/  @!P2 STS [UR8+0x38], R2 ;  /* 0x00003802ff00a988 */ /* 0x0003e40008000808 */
.L_x_3:
[----:B------:R-:W-:Y:S05]  /*0300*/  BSYNC B0 ;  /* 0x0000000000007941 */ /* 0x000fea0003800000 */
.L_x_2:
[----:B------:R-:W-:Y:S04]  /*0310*/  BSSY B0, `(.L_x_4) ;  /* 0x000000e000007945 */ /* 0x000fe80003800000 */
[----:B------:R-:W-:Y:S05]  /*0320*/  @P2 BRA `(.L_x_5) ;  /* 0x0000000000302947 */ /* 0x000fea0003800000 */
[----:B-1----:R-:W1:Y:S01]  /*0330*/  LDS R2, [UR8+0x34] ;  /* 0x00003408ff027984 */ /* 0x002e620008000800 */
[----:B------:R-:W3:Y:S03]  /*0340*/  LDC.64 R4, c[0x0][0x238] ;  /* 0x00008e00ff047b82 */ /* 0x000ee60000000a00 */
[----:B--2---:R-:W2:Y:S01]  /*0350*/  LDS R0, [UR8+0x1c] ;  /* 0x00001c08ff007984 */ /* 0x004ea20008000800 */
[C---:B---3--:R-:W-:Y:S01]  /*0360*/  SHF.L.U64.HI R5, R4.reuse, 0x1, R5 ;  /* 0x0000000104057819 */ /* 0x048fe20000010205 */
[----:B------:R-:W-:-:S03]  /*0370*/  IMAD.SHL.U32 R4, R4, 0x2, RZ ;  /* 0x0000000204047824 */ /* 0x000fc600078e00ff */
[--C-:B------:R-:W-:Y:S02]  /*0380*/  SHF.R.U32.HI R7, RZ, 0x4, R5.reuse ;  /* 0x00000004ff077819 */ /* 0x100fe40000011605 */
[----:B------:R-:W-:-:S05]  /*0390*/  SHF.R.U64 R4, R4, 0x4, R5 ;  /* 0x0000000404047819 */ /* 0x000fca0000001205 */
[----:B------:R3:W-:Y:S01]  /*03a0*/  STS [UR8+0xc], R4 ;  /* 0x00000c04ff007988 */ /* 0x0007e20008000808 */
[----:B-1----:R-:W-:Y:S02]  /*03b0*/  LOP3.LUT R2, R2, 0x7, RZ, 0xb8, !PT ;  /* 0x0000000702027812 */ /* 0x002fe400078eb8ff */
[----:B--2---:R-:W-:-:S03]  /*03c0*/  LOP3.LUT R0, R0, 0xf, R7, 0xb8, !PT ;  /* 0x0000000f00007812 */ /* 0x004fc600078eb807 */
[----:B------:R3:W-:Y:S04]  /*03d0*/  STS [UR8+0x34], R2 ;  /* 0x00003402ff007988 */ /* 0x0007e80008000808 */
[----:B------:R3:W-:Y:S02]  /*03e0*/  STS [UR8+0x1c], R0 ;  /* 0x00001c00ff007988 */ /* 0x0007e40008000808 */
.L_x_5:
[----:B------:R-:W-:Y:S05]  /*03f0*/  BSYNC B0 ;  /* 0x0000000000007941 */ /* 0x000fea0003800000 */
.L_x_4:
[----:B------:R-:W-:Y:S04]  /*0400*/  BSSY B1, `(.L_x_6) ;  /* 0x000001b000017945 */ /* 0x000fe80003800000 */
[----:B------:R-:W-:Y:S01]  /*0410*/  BSSY B0, `(.L_x_7) ;  /* 0x0000016000007945 */ /* 0x000fe20003800000 */
[----:B-123--:R-:W-:-:S03]  /*0420*/  IMAD.MOV.U32 R0, RZ, RZ, RZ ;  /* 0x000000ffff007224 */ /* 0x00efc600078e00ff */
[----:B------:R-:W-:Y:S05]  /*0430*/  @P2 BRA `(.L_x_8) ;  /* 0x0000000000202947 */ /* 0x000fea0003800000 */
[----:B------:R-:W1:Y:S02]  /*0440*/  LDS R2, [UR8+0x34] ;  /* 0x00003408ff027984 */ /* 0x000e640008000800 */
[----:B-1----:R-:W-:-:S05]  /*0450*/  LOP3.LUT R2, R2, 0x38, RZ, 0xb8, !PT ;  /* 0x0000003802027812 */ /* 0x002fca00078eb8ff */
[----:B------:R1:W-:Y:S01]  /*0460*/  STS [UR8+0x34], R2 ;  /* 0x00003402ff007988 */ /* 0x0003e20008000808 */
[----:B------:R-:W-:Y:S05]  /*0470*/  @P2 BRA `(.L_x_9) ;  /* 0x0000000000202947 */ /* 0x000fea0003800000 */
[----:B-1----:R-:W1:Y:S01]  /*0480*/  LDS R2, [UR8+0x8] ;  /* 0x00000808ff027984 */ /* 0x002e620008000800 */
[----:B------:R-:W-:-:S05]  /*0490*/  IMAD.MOV.U32 R5, RZ, RZ, 0x780 ;  /* 0x00000780ff057424 */ /* 0x000fca00078e00ff */
[----:B-1----:R-:W-:-:S05]  /*04a0*/  LOP3.LUT R2, R2, 0x300, R5, 0xd8, !PT ;  /* 0x0000030002027812 */ /* 0x002fca00078ed805 */
[----:B------:R1:W-:Y:S02]  /*04b0*/  STS [UR8+0x8], R2 ;  /* 0x00000802ff007988 */ /* 0x0003e40008000808 */
.L_x_8:
[----:B------:R-:W-:Y:S05]  /*04c0*/  @P2 BRA `(.L_x_10) ;  /* 0x0000000000282947 */ /* 0x000fea0003800000 */
[----:B-1----:R-:W1:Y:S02]  /*04d0*/  LDS R2, [UR8+0x8] ;  /* 0x00000808ff027984 */ /* 0x002e640008000800 */
[----:B-1----:R-:W-:-:S05]  /*04e0*/  LOP3.LUT R2, R2, 0x1800, RZ, 0xb8, !PT ;  /* 0x0000180002027812 */ /* 0x002fca00078eb8ff */
[----:B------:R2:W-:Y:S02]  /*04f0*/  STS [UR8+0x8], R2 ;  /* 0x00000802ff007988 */ /* 0x0005e40008000808 */
.L_x_9:
[----:B------:R-:W-:Y:S05]  /*0500*/  @P2 BREAK B0 ;  /* 0x0000000000002942 */ /* 0x000fea0003800000 */
[----:B------:R-:W-:Y:S05]  /*0510*/  @P2 BRA `(.L_x_11) ;  /* 0x0000000000242947 */ /* 0x000fea0003800000 */
[----:B------:R-:W3:Y:S01]  /*0520*/  LDS R5, [UR8+0x8] ;  /* 0x00000808ff057984 */ /* 0x000ee20008000800 */
[----:B-12---:R-:W-:-:S05]  /*0530*/  IMAD.MOV.U32 R2, RZ, RZ, 0x6000 ;  /* 0x00006000ff027424 */ /* 0x006fca00078e00ff */
[----:B---3--:R-:W-:-:S04]  /*0540*/  LOP3.LUT R2, R5, 0x6000, R2, 0xd8, !PT ;  /* 0x0000600005027812 */ /* 0x008fc800078ed802 */
[----:B------:R-:W-:-:S05]  /*0550*/  LOP3.LUT R2, R2, 0x400000, RZ, 0xb8, !PT ;  /* 0x0040000002027812 */ /* 0x000fca00078eb8ff */
[----:B------:R2:W-:Y:S02]  /*0560*/  STS [UR8+0x8], R2 ;  /* 0x00000802ff007988 */ /* 0x0005e40008000808 */
.L_x_10:
[----:B------:R-:W-:Y:S05]  /*0570*/  BSYNC B0 ;  /* 0x0000000000007941 */ /* 0x000fea0003800000 */
.L_x_7:
[----:B-12---:R-:W1:Y:S02]  /*0580*/  @!P2 LDS R2, [UR8+0x8] ;  /* 0x00000808ff02a984 */ /* 0x006e640008000800 */
[----:B-1----:R-:W-:-:S05]  /*0590*/  @!P2 LOP3.LUT R2, R2, 0x8000, RZ, 0xb8, !PT ;  /* 0x000080000202a812 */ /* 0x002fca00078eb8ff */
[----:B------:R3:W-:Y:S02]  /*05a0*/  @!P2 STS [UR8+0x8], R2 ;  /* 0x00000802ff00a988 */ /* 0x0007e40008000808 */
.L_x_11:
[----:B------:R-:W-:Y:S05]  /*05b0*/  BSYNC B1 ;  /* 0x0000000000017941 */ /* 0x000fea0003800000 */
.L_x_6:
[----:B------:R-:W-:Y:S05]  /*05c0*/  WARPSYNC.ALL ;  /* 0x0000000000007948 */ /* 0x000fea0003800000 */
[----:B------:R-:W4:Y:S02]  /*05d0*/  LDC R7, c[0x0][0x22c] ;  /* 0x00008b00ff077b82 */ /* 0x000f240000000800 */
[----:B----4-:R-:W-:Y:S01]  /*05e0*/  VIADD R7, R7, 0xffffffff ;  /* 0xffffffff07077836 */ /* 0x010fe20000000000 */
[----:B------:R-:W-:Y:S06]  /*05f0*/  @P0 BRA `(.L_x_12) ;  /* 0x0000000000280947 */ /* 0x000fec0003800000 */
[----:B-123--:R-:W1:Y:S01]  /*0600*/  S2R R2, SR_LANEID ;  /* 0x0000000000027919 */ /* 0x00ee620000000000 */
[----:B------:R-:W-:Y:S05]  /*0610*/  WARPSYNC.ALL ;  /* 0x0000000000007948 */ /* 0x000fea0003800000 */
[----:B-1----:R-:W-:-:S05]  /*0620*/  IMAD.SHL.U32 R2, R2, 0x4, RZ ;  /* 0x0000000402027824 */ /* 0x002fca00078e00ff */
[----:B------:R-:W1:Y:S01]  /*0630*/  LDS R9, [R2+UR8] ;  /* 0x0000000802097984 */ /* 0x000e620008000800 */
[----:B------:R-:W-:-:S05]  /*0640*/  IADD3 R4, P1, R2, UR20, RZ ;  /* 0x0000001402047c10 */ /* 0x000fca000ff3e0ff */
[----:B------:R-:W-:-:S05]  /*0650*/  IMAD.X R5, RZ, RZ, UR21, P1 ;  /* 0x00000015ff057e24 */ /* 0x000fca00088e06ff */
[----:B-1----:R4:W5:Y:S01]  /*0660*/  ATOMG.E.EXCH.STRONG.GPU PT, RZ, [R4], R9 ;  /* 0x0000000904ff73a8 */ /* 0x00296200041ee100 */
[----:B------:R-:W-:-:S04]  /*0670*/  DEPBAR {5,4,3,2,1,0} ;  /* 0x0000003f0000791a */ /* 0x000fc80000000000 */
[----:B------:R4:W-:Y:S01]  /*0680*/  UTMACCTL.IV [UR20] ;  /* 0x00000000140079b9 */ /* 0x0009e20008000000 */
[----:B------:R-:W-:Y:S01]  /*0690*/  NOP ;  /* 0x0000000000007918 */ /* 0x000fe20000000000 */
.L_x_12:
[----:B------:R-:W-:Y:S05]  /*06a0*/  @P0 BRA `(.L_x_13) ;  /* 0x00000000000c0947 */ /* 0x000fea0003800000 */
[----:B------:R0:W-:Y:S01]  /*06b0*/  UTMACMDFLUSH ;  /* 0x00000000000079b7 */ /* 0x0001e20000000000 */
[----:B------:R-:W-:Y:S05]  /*06c0*/  @P0 BRA `(.L_x_13) ;  /* 0x0000000000040947 */ /* 0x000fea0003800000 */
[----:B------:R-:W-:-:S04]  /*06d0*/  DEPBAR.LE SB0, 0x0 ;  /* 0x000080000000791a */ /* 0x000fc80000000000 */
.L_x_13:
[----:B------:R-:W-:Y:S05]  /*06e0*/  WARPSYNC.ALL ;  /* 0x0000000000007948 */ /* 0x000fea0003800000 */
[----:B-----5:R-:W-:Y:S06]  /*06f0*/  BAR.SYNC.DEFER_BLOCKING 0x0 ;  /* 0x0000000000007b1d */ /* 0x020fec0000010000 */
[----:B------:R-:W-:Y:S02]  /*0700*/  BSSY B1, `(.L_x_14) ;  /* 0x000000b000017945 */ /* 0x000fe40003800000 */
[----:B------:R-:W-:Y:S06]  /*0710*/  BAR.SYNC.DEFER_BLOCKING 0x0 ;  /* 0x0000000000007b1d */ /* 0x000fec0000010000 */
[----:B------:R1:W-:Y:S01]  /*0720*/  @!P0 STS [R12], RZ ;  /* 0x000000ff0c008388 */ /* 0x0003e20000000800 */
[----:B------:R-:W-:Y:S01]  /*0730*/  NOP ;  /* 0x0000000000007918 */ /* 0x000fe20000000000 */
[----:B------:R-:W-:Y:S05]  /*0740*/  @P2 BRA `(.L_x_15) ;  /* 0x0000000000182947 */ /* 0x000fea0003800000 */
[----:B-123--:R-:W1:Y:S01]  /*0750*/  LDS R2, [UR8+0x8] ;  /* 0x00000808ff027984 */ /* 0x00ee620008000800 */
[----:B------:R-:W2:Y:S01]  /*0760*/  LDC.64 R10, c[0x0][0x218] ;  /* 0x00008600ff0a7b82 */ /* 0x000ea20000000a00 */
[----:B----4-:R-:W-:Y:S02]  /*0770*/  IMAD.MOV.U32 R5, RZ, RZ, 0x70 ;  /* 0x00000070ff057424 */ /* 0x010fe400078e00ff */
[----:B--2---:R2:W-:Y:S03]  /*0780*/  STS.64 [UR8], R10 ;  /* 0x0000000aff007988 */ /* 0x0045e60008000a08 */
[----:B-1----:R-:W-:-:S05]  /*0790*/  LOP3.LUT R2, R2, 0x10, R5, 0xd8, !PT ;  /* 0x0000001002027812 */ /* 0x002fca00078ed805 */
[----:B------:R2:W-:Y:S02]  /*07a0*/  STS [UR8+0x8], R2 ;  /* 0x00000802ff007988 */ /* 0x0005e40008000808 */
.L_x_15:
[----:B----4-:R-:W-:Y:S05]  /*07b0*/  BSYNC B1 ;  /* 0x0000000000017941 */ /* 0x010fea0003800000 */
.L_x_14:
[----:B------:R-:W-:Y:S04]  /*07c0*/  BSSY B1, `(.L_x_16) ;  /* 0x000000a000017945 */ /* 0x000fe80003800000 */
[----:B------:R-:W-:Y:S05]  /*07d0*/  @P2 BRA `(.L_x_17) ;  /* 0x0000000000202947 */ /* 0x000fea0003800000 */
[----:B-123--:R-:W1:Y:S01]  /*07e0*/  LDS R2, [UR8+0x34] ;  /* 0x00003408ff027984 */ /* 0x00ee620008000800 */
[----:B------:R-:W-:Y:S02]  /*07f0*/  IMAD.MOV.U32 R9, RZ, RZ, 0x3f000000 ;  /* 0x3f000000ff097424 */ /* 0x000fe400078e00ff */
[----:B------:R-:W-:Y:S01]  /*0800*/  @!P2 IMAD.MOV.U32 R4, RZ, RZ, 0x3f ;  /* 0x0000003fff04a424 */ /* 0x000fe200078e00ff */
[----:B------:R-:W2:Y:S02]  /*0810*/  @!P2 LDS R5, [UR8+0x38] ;  /* 0x00003808ff05a984 */ /* 0x000ea40008000800 */
[----:B-1----:R-:W-:Y:S02]  /*0820*/  LOP3.LUT R2, R2, 0xff000000, R9, 0xb8, !PT ;  /* 0xff00000002027812 */ /* 0x002fe400078eb809 */
[----:B--2---:R-:W-:-:S03]  /*0830*/  @!P2 LOP3.LUT R4, R5, 0xff, R4, 0xb8, !PT ;  /* 0x000000ff0504a812 */ /* 0x004fc600078eb804 */
[----:B------:R4:W-:Y:S04]  /*0840*/  STS [UR8+0x34], R2 ;  /* 0x00003402ff007988 */ /* 0x0009e80008000808 */
[----:B------:R4:W-:Y:S02]  /*0850*/  @!P2 STS [UR8+0x38], R4 ;  /* 0x00003804ff00a988 */ /* 0x0009e40008000808 */
.L_x_17:
[----:B------:R-:W-:Y:S05]  /*0860*/  BSYNC B1 ;  /* 0x0000000000017941 */ /* 0x000fea0003800000 */
.L_x_16:
[----:B------:R-:W-:Y:S04]  /*0870*/  BSSY B1, `(.L_x_18) ;  /* 0x0000004000017945 */ /* 0x000fe80003800000 */
[----:B------:R-:W-:Y:S05]  /*0880*/  @P2 BRA `(.L_x_19) ;  /* 0x0000000000082947 */ /* 0x000fea0003800000 */
[----:B------:R1:W-:Y:S04]  /*0890*/  STS [UR8+0x24], R8 ;  /* 0x00002408ff007988 */ /* 0x0003e80008000808 */
[----:B------:R1:W-:Y:S02]  /*08a0*/  STS [UR8+0x20], R7 ;  /* 0x00002007ff007988 */ /* 0x0003e40008000808 */
.L_x_19:
[----:B------:R-:W-:Y:S05]  /*08b0*/  BSYNC B1 ;  /* 0x0000000000017941 */ /* 0x000fea0003800000 */
.L_x_18:
[----:B------:R-:W-:Y:S04]  /*08c0*/  BSSY B1, `(.L_x_20) ;  /* 0x000000e000017945 */ /* 0x000fe80003800000 */
[----:B------:R-:W-:Y:S05]  /*08d0*/  @P2 BRA `(.L_x_21) ;  /* 0x0000000000302947 */ /* 0x000fea0003800000 */
[----:B----4-:R-:W4:Y:S01]  /*08e0*/  LDS R4, [UR8+0x34] ;  /* 0x00003408ff047984 */ /* 0x010f220008000800 */
[----:B--2---:R-:W2:Y:S03]  /*08f0*/  LDC.64 R10, c[0x0][0x240] ;  /* 0x00009000ff0a7b82 */ /* 0x004ea60000000a00 */
[----:B-1-3--:R-:W1:Y:S01]  /*0900*/  LDS R2, [UR8+0x1c] ;  /* 0x00001c08ff027984 */ /* 0x00ae620008000800 */
[C---:B--2---:R-:W-:Y:S01]  /*0910*/  SHF.L.U64.HI R8, R10.reuse, 0x1, R11 ;  /* 0x000000010a087819 */ /* 0x044fe2000001020b */
[----:B------:R-:W-:-:S03]  /*0920*/  IMAD.SHL.U32 R5, R10, 0x2, RZ ;  /* 0x000000020a057824 */ /* 0x000fc600078e00ff */
[--C-:B------:R-:W-:Y:S02]  /*0930*/  SHF.R.U32.HI R9, RZ, 0x4, R8.reuse ;  /* 0x00000004ff097819 */ /* 0x100fe40000011608 */
[----:B------:R-:W-:-:S05]  /*0940*/  SHF.R.U64 R5, R5, 0x4, R8 ;  /* 0x0000000405057819 */ /* 0x000fca0000001208 */
[----:B------:R2:W-:Y:S01]  /*0950*/  STS [UR8+0xc], R5 ;  /* 0x00000c05ff007988 */ /* 0x0005e20008000808 */
[----:B----4-:R-:W-:Y:S02]  /*0960*/  LOP3.LUT R4, R4, 0x7, RZ, 0xb8, !PT ;  /* 0x0000000704047812 */ /* 0x010fe400078eb8ff */
[----:B-1----:R-:W-:-:S03]  /*0970*/  LOP3.LUT R2, R2, 0xf, R9, 0xb8, !PT ;  /* 0x0000000f02027812 */ /* 0x002fc600078eb809 */
[----:B------:R2:W-:Y:S04]  /*0980*/  STS [UR8+0x34], R4 ;  /* 0x00003404ff007988 */ /* 0x0005e80008000808 */
[----:B------:R2:W-:Y:S02]  /*0990*/  STS [UR8+0x1c], R2 ;  /* 0x00001c02ff007988 */ /* 0x0005e40008000808 */
.L_x_21:
[----:B------:R-:W-:Y:S05]  /*09a0*/  BSYNC B1 ;  /* 0x0000000000017941 */ /* 0x000fea0003800000 */
.L_x_20:
[----:B------:R-:W-:Y:S04]  /*09b0*/  BSSY B2, `(.L_x_22) ;  /* 0x000001a000027945 */ /* 0x000fe80003800000 */
[----:B------:R-:W-:Y:S04]  /*09c0*/  BSSY B1, `(.L_x_23) ;  /* 0x0000015000017945 */ /* 0x000fe80003800000 */
[----:B------:R-:W-:Y:S05]  /*09d0*/  @P2 BRA `(.L_x_24) ;  /* 0x0000000000202947 */ /* 0x000fea0003800000 */
[----:B-1234-:R-:W1:Y:S02]  /*09e0*/  LDS R2, [UR8+0x34] ;  /* 0x00003408ff027984 */ /* 0x01ee640008000800 */
[----:B-1----:R-:W-:-:S05]  /*09f0*/  LOP3.LUT R2, R2, 0x38, RZ, 0xb8, !PT ;  /* 0x0000003802027812 */ /* 0x002fca00078eb8ff */
[----:B------:R1:W-:Y:S01]  /*0a00*/  STS [UR8+0x34], R2 ;  /* 0x00003402ff007988 */ /* 0x0003e20008000808 */
[----:B------:R-:W-:Y:S05]  /*0a10*/  @P2 BRA `(.L_x_25) ;  /* 0x0000000000202947 */ /* 0x000fea0003800000 */
[----:B-1----:R-:W1:Y:S01]  /*0a20*/  LDS R2, [UR8+0x8] ;  /* 0x00000808ff027984 */ /* 0x002e620008000800 */
[----:B------:R-:W-:-:S05]  /*0a30*/  IMAD.MOV.U32 R5, RZ, RZ, 0x780 ;  /* 0x00000780ff057424 */ /* 0x000fca00078e00ff */
[----:B-1----:R-:W-:-:S05]  /*0a40*/  LOP3.LUT R2, R2, 0x300, R5, 0xd8, !PT ;  /* 0x0000030002027812 */ /* 0x002fca00078ed805 */
[----:B------:R1:W-:Y:S02]  /*0a50*/  STS [UR8+0x8], R2 ;  /* 0x00000802ff007988 */ /* 0x0003e40008000808 */
.L_x_24:
[----:B------:R-:W-:Y:S05]  /*0a60*/  @P2 BRA `(.L_x_26) ;  /* 0x0000000000282947 */ /* 0x000fea0003800000 */
[----:B-1234-:R-:W1:Y:S02]  /*0a70*/  LDS R2, [UR8+0x8] ;  /* 0x00000808ff027984 */ /* 0x01ee640008000800 */
[----:B-1----:R-:W-:-:S05]  /*0a80*/  LOP3.LUT R2, R2, 0x1800, RZ, 0xb8, !PT ;  /* 0x0000180002027812 */ /* 0x002fca00078eb8ff */
[----:B------:R2:W-:Y:S02]  /*0a90*/  STS [UR8+0x8], R2 ;  /* 0x00000802ff007988 */ /* 0x0005e40008000808 */
.L_x_25:
[----:B------:R-:W-:Y:S05]  /*0aa0*/  @P2 BREAK B1 ;  /* 0x0000000000012942 */ /* 0x000fea0003800000 */
[----:B------:R-:W-:Y:S05]  /*0ab0*/  @P2 BRA `(.L_x_27) ;  /* 0x0000000000242947 */ /* 0x000fea0003800000 */
[----:B-12---:R-:W1:Y:S01]  /*0ac0*/  LDS R2, [UR8+0x8] ;  /* 0x00000808ff027984 */ /* 0x006e620008000800 */
[----:B------:R-:W-:-:S05]  /*0ad0*/  IMAD.MOV.U32 R5, RZ, RZ, 0x6000 ;  /* 0x00006000ff057424 */ /* 0x000fca00078e00ff */
[----:B-1----:R-:W-:-:S04]  /*0ae0*/  LOP3.LUT R2, R2, 0x6000, R5, 0xd8, !PT ;  /* 0x0000600002027812 */ /* 0x002fc800078ed805 */
[----:B------:R-:W-:-:S05]  /*0af0*/  LOP3.LUT R2, R2, 0x400000, RZ, 0xb8, !PT ;  /* 0x0040000002027812 */ /* 0x000fca00078eb8ff */
[----:B------:R1:W-:Y:S02]  /*0b00*/  STS [UR8+0x8], R2 ;  /* 0x00000802ff007988 */ /* 0x0003e40008000808 */
.L_x_26:
[----:B------:R-:W-:Y:S05]  /*0b10*/  BSYNC B1 ;  /* 0x0000000000017941 */ /* 0x000fea0003800000 */
.L_x_23:
[----:B-1234-:R-:W1:Y:S02]  /*0b20*/  @!P2 LDS R2, [UR8+0x8] ;  /* 0x00000808ff02a984 */ /* 0x01ee640008000800 */
[----:B-1----:R-:W-:-:S05]  /*0b30*/  @!P2 LOP3.LUT R2, R2, 0x8000, RZ, 0xb8, !PT ;  /* 0x000080000202a812 */ /* 0x002fca00078eb8ff */
[----:B------:R3:W-:Y:S02]  /*0b40*/  @!P2 STS [UR8+0x8], R2 ;  /* 0x00000802ff00a988 */ /* 0x0007e40008000808 */
.L_x_27:
[----:B------:R-:W-:Y:S05]  /*0b50*/  BSYNC B2 ;  /* 0x0000000000027941 */ /* 0x000fea0003800000 */
.L_x_22:
[----:B------:R-:W-:Y:S05]  /*0b60*/  WARPSYNC.ALL ;  /* 0x0000000000007948 */ /* 0x000fea0003800000 */
[----:B------:R-:W-:-:S04]  /*0b70*/  UIADD3 UR23, UR4, 0x80, URZ ;  /* 0x0000008004177890 */ /* 0x000fc8000fffe03f */
[----:B------:R-:W-:-:S04]  /*0b80*/  UIADD3 UR22, UP0, UR23, UR24, URZ ;  /* 0x0000001817167290 */ /* 0x000fc8000ff1e03f */
[----:B------:R-:W-:Y:S01]  /*0b90*/  ULEA.HI.X.SX32 UR23, UR23, UR25, 0x1, UP0 ;  /* 0x0000001917177291 */ /* 0x000fe200080f0e3f */
[----:B------:R-:W-:Y:S11]  /*0ba0*/  @P0 BRA `(.L_x_28) ;  /* 0x0000000000280947 */ /* 0x000ff60003800000 */
        /* <DEDUP_REMOVED lines=10> */
.L_x_28:
[----:B------:R-:W-:Y:S05]  /*0c50*/  @P0 BRA `(.L_x_29) ;  /* 0x00000000000c0947 */ /* 0x000fea0003800000 */
[----:B------:R0:W-:Y:S01]  /*0c60*/  UTMACMDFLUSH ;  /* 0x00000000000079b7 */ /* 0x0001e20000000000 */
[----:B------:R-:W-:Y:S05]  /*0c70*/  @P0 BRA `(.L_x_29) ;  /* 0x0000000000040947 */ /* 0x000fea0003800000 */
[----:B------:R-:W-:-:S04]  /*0c80*/  DEPBAR.LE SB0, 0x0 ;  /* 0x000080000000791a */ /* 0x000fc80000000000 */
.L_x_29:
        /* <DEDUP_REMOVED lines=8> */
[----:B----4-:R-:W2:Y:S01]  /*0d10*/  LDC.64 R8, c[0x0][0x220] ;  /* 0x00008800ff087b82 */ /* 0x010ea20000000a00 */
[----:B------:R-:W-:Y:S02]  /*0d20*/  IMAD.MOV.U32 R5, RZ, RZ, 0x70 ;  /* 0x00000070ff057424 */ /* 0x000fe400078e00ff */
[----:B--2---:R2:W-:Y:S03]  /*0d30*/  STS.64 [UR8], R8 ;  /* 0x00000008ff007988 */ /* 0x0045e60008000a08 */
[----:B-1----:R-:W-:-:S05]  /*0d40*/  LOP3.LUT R2, R2, 0x10, R5, 0xd8, !PT ;  /* 0x0000001002027812 */ /* 0x002fca00078ed805 */
[----:B------:R2:W-:Y:S02]  /*0d50*/  STS [UR8+0x8], R2 ;  /* 0x00000802ff007988 */ /* 0x0005e40008000808 */
.L_x_31:
[----:B----4-:R-:W-:Y:S05]  /*0d60*/  BSYNC B2 ;  /* 0x0000000000027941 */ /* 0x010fea0003800000 */
.L_x_30:
[----:B------:R-:W-:Y:S04]  /*0d70*/  BSSY B3, `(.L_x_32) ;  /* 0x0000011000037945 */ /* 0x000fe80003800000 */
[----:B------:R-:W-:Y:S04]  /*0d80*/  BSSY B2, `(.L_x_33) ;  /* 0x000000e000027945 */ /* 0x000fe80003800000 */
[----:B------:R-:W-:Y:S05]  /*0d90*/  @P2 BRA `(.L_x_34) ;  /* 0x0000000000242947 */ /* 0x000fea0003800000 */
[----:B-123--:R-:W1:Y:S01]  /*0da0*/  LDS R2, [UR8+0x34] ;  /* 0x00003408ff027984 */ /* 0x00ee620008000800 */
[----:B------:R-:W-:-:S05]  /*0db0*/  IMAD.MOV.U32 R5, RZ, RZ, 0x3f000000 ;  /* 0x3f000000ff057424 */ /* 0x000fca00078e00ff */
[----:B-1----:R-:W-:-:S05]  /*0dc0*/  LOP3.LUT R2, R2, 0xff000000, R5, 0xb8, !PT ;  /* 0xff00000002027812 */ /* 0x002fca00078eb805 */
[----:B------:R1:W-:Y:S01]  /*0dd0*/  STS [UR8+0x34], R2 ;  /* 0x00003402ff007988 */ /* 0x0003e20008000808 */
[----:B------:R-:W-:Y:S05]  /*0de0*/  @P2 BRA `(.L_x_35) ;  /* 0x00000000001c2947 */ /* 0x000fea0003800000 */
[----:B-1----:R-:W1:Y:S01]  /*0df0*/  LDS R2, [UR8+0x38] ;  /* 0x00003808ff027984 */ /* 0x002e620008000800 */
[----:B------:R-:W-:-:S05]  /*0e00*/  IMAD.MOV.U32 R5, RZ, RZ, 0xff ;  /* 0x000000ffff057424 */ /* 0x000fca00078e00ff */
[----:B-1----:R-:W-:-:S05]  /*0e10*/  LOP3.LUT R2, R2, 0xff, R5, 0xb8, !PT ;  /* 0x000000ff02027812 */ /* 0x002fca00078eb805 */
[----:B------:R4:W-:Y:S02]  /*0e20*/  STS [UR8+0x38], R2 ;  /* 0x00003802ff007988 */ /* 0x0009e40008000808 */
.L_x_34:
[----:B------:R-:W-:Y:S05]  /*0e30*/  @P2 BREAK B2 ;  /* 0x0000000000022942 */ /* 0x000fea0003800000 */
[----:B------:R-:W-:Y:S05]  /*0e40*/  @P2 BRA `(.L_x_36) ;  /* 0x00000000000c2947 */ /* 0x000fea0003800000 */
[----:B------:R1:W-:Y:S02]  /*0e50*/  STS [UR8+0x20], R7 ;  /* 0x00002007ff007988 */ /* 0x0003e40008000808 */
.L_x_35:
[----:B------:R-:W-:Y:S05]  /*0e60*/  BSYNC B2 ;  /* 0x0000000000027941 */ /* 0x000fea0003800000 */
.L_x_33:
[----:B------:R1:W-:Y:S02]  /*0e70*/  @!P2 STS [UR8+0x24], R6 ;  /* 0x00002406ff00a988 */ /* 0x0003e40008000808 */
.L_x_36:
[----:B------:R-:W-:Y:S05]  /*0e80*/  BSYNC B3 ;  /* 0x0000000000037941 */ /* 0x000fea0003800000 */
.L_x_32:
[----:B------:R-:W-:Y:S05]  /*0e90*/  WARPSYNC.ALL ;  /* 0x0000000000007948 */ /* 0x000fea0003800000 */
[----:B------:R-:W-:Y:S04]  /*0ea0*/  BSSY B3, `(.L_x_37) ;  /* 0x000000e000037945 */ /* 0x000fe80003800000 */
[----:B------:R-:W-:Y:S05]  /*0eb0*/  @P2 BRA `(.L_x_38) ;  /* 0x0000000000302947 */ /* 0x000fea0003800000 */
[----:B------:R-:W5:Y:S01]  /*0ec0*/  LDS R4, [UR8+0x34] ;  /* 0x00003408ff047984 */ /* 0x000f620008000800 */
[----:B--2---:R-:W2:Y:S03]  /*0ed0*/  LDC.64 R8, c[0x0][0x248] ;  /* 0x00009200ff087b82 */ /* 0x004ea60000000a00 */
[----:B-1-34-:R-:W1:Y:S01]  /*0ee0*/  LDS R2, [UR8+0x1c] ;  /* 0x00001c08ff027984 */ /* 0x01ae620008000800 */
[C---:B--2---:R-:W-:Y:S01]  /*0ef0*/  SHF.L.U64.HI R6, R8.reuse, 0x1, R9 ;  /* 0x0000000108067819 */ /* 0x044fe20000010209 */
[----:B------:R-:W-:-:S03]  /*0f00*/  IMAD.SHL.U32 R5, R8, 0x2, RZ ;  /* 0x0000000208057824 */ /* 0x000fc600078e00ff */
[--C-:B------:R-:W-:Y:S02]  /*0f10*/  SHF.R.U32.HI R7, RZ, 0x4, R6.reuse ;  /* 0x00000004ff077819 */ /* 0x100fe40000011606 */
[----:B------:R-:W-:-:S05]  /*0f20*/  SHF.R.U64 R5, R5, 0x4, R6 ;  /* 0x0000000405057819 */ /* 0x000fca0000001206 */
[----:B------:R2:W-:Y:S01]  /*0f30*/  STS [UR8+0xc], R5 ;  /* 0x00000c05ff007988 */ /* 0x0005e20008000808 */
[----:B-----5:R-:W-:Y:S02]  /*0f40*/  LOP3.LUT R4, R4, 0x7, RZ, 0xb8, !PT ;  /* 0x0000000704047812 */ /* 0x020fe400078eb8ff */
[----:B-1----:R-:W-:-:S03]  /*0f50*/  LOP3.LUT R2, R2, 0xf, R7, 0xb8, !PT ;  /* 0x0000000f02027812 */ /* 0x002fc600078eb807 */
[----:B------:R2:W-:Y:S04]  /*0f60*/  STS [UR8+0x34], R4 ;  /* 0x00003404ff007988 */ /* 0x0005e80008000808 */
[----:B------:R2:W-:Y:S02]  /*0f70*/  STS [UR8+0x1c], R2 ;  /* 0x00001c02ff007988 */ /* 0x0005e40008000808 */
.L_x_38:
[----:B------:R-:W-:Y:S05]  /*0f80*/  BSYNC B3 ;  /* 0x0000000000037941 */ /* 0x000fea0003800000 */
.L_x_37:
        /* <DEDUP_REMOVED lines=11> */
.L_x_41:
[----:B------:R-:W-:Y:S05]  /*1040*/  @P2 BRA `(.L_x_43) ;  /* 0x0000000000282947 */ /* 0x000fea0003800000 */
[----:B-1234-:R-:W1:Y:S02]  /*1050*/  LDS R2, [UR8+0x8] ;  /* 0x00000808ff027984 */ /* 0x01ee640008000800 */
[----:B-1----:R-:W-:-:S05]  /*1060*/  LOP3.LUT R2, R2, 0x1800, RZ, 0xb8, !PT ;  /* 0x0000180002027812 */ /* 0x002fca00078eb8ff */
[----:B------:R2:W-:Y:S02]  /*1070*/  STS [UR8+0x8], R2 ;  /* 0x00000802ff007988 */ /* 0x0005e40008000808 */
.L_x_42:
[----:B------:R-:W-:Y:S05]  /*1080*/  @P2 BREAK B4 ;  /* 0x0000000000042942 */ /* 0x000fea0003800000 */
[----:B------:R-:W-:Y:S05]  /*1090*/  @P2 BRA `(.L_x_44) ;  /* 0x0000000000242947 */ /* 0x000fea0003800000 */
[----:B-12---:R-:W1:Y:S01]  /*10a0*/  LDS R2, [UR8+0x8] ;  /* 0x00000808ff027984 */ /* 0x006e620008000800 */
[----:B------:R-:W-:-:S05]  /*10b0*/  IMAD.MOV.U32 R5, RZ, RZ, 0x6000 ;  /* 0x00006000ff057424 */ /* 0x000fca00078e00ff */
[----:B-1----:R-:W-:-:S04]  /*10c0*/  LOP3.LUT R2, R2, 0x6000, R5, 0xd8, !PT ;  /* 0x0000600002027812 */ /* 0x002fc800078ed805 */
[----:B------:R-:W-:-:S05]  /*10d0*/  LOP3.LUT R2, R2, 0x400000, RZ, 0xb8, !PT ;  /* 0x0040000002027812 */ /* 0x000fca00078eb8ff */
[----:B------:R1:W-:Y:S02]  /*10e0*/  STS [UR8+0x8], R2 ;  /* 0x00000802ff007988 */ /* 0x0003e40008000808 */
.L_x_43:
[----:B------:R-:W-:Y:S05]  /*10f0*/  BSYNC B4 ;  /* 0x0000000000047941 */ /* 0x000fea0003800000 */
.L_x_40:
[----:B-1234-:R-:W1:Y:S02]  /*1100*/  @!P2 LDS R2, [UR8+0x8] ;  /* 0x00000808ff02a984 */ /* 0x01ee640008000800 */
[----:B-1----:R-:W-:-:S05]  /*1110*/  @!P2 LOP3.LUT R2, R2, 0x8000, RZ, 0xb8, !PT ;  /* 0x000080000202a812 */ /* 0x002fca00078eb8ff */
[----:B------:R3:W-:Y:S02]  /*1120*/  @!P2 STS [UR8+0x8], R2 ;  /* 0x00000802ff00a988 */ /* 0x0007e40008000808 */
.L_x_44:
[----:B------:R-:W-:Y:S05]  /*1130*/  BSYNC B3 ;  /* 0x0000000000037941 */ /* 0x000fea0003800000 */
.L_x_39:
[----:B------:R-:W-:Y:S05]  /*1140*/  WARPSYNC.ALL ;  /* 0x0000000000007948 */ /* 0x000fea0003800000 */
[----:B------:R4:W-:Y:S01]  /*1150*/  STL [R1], RZ ;  /* 0x000000ff01007387 */ /* 0x0009e20000100800 */
[----:B------:R-:W-:Y:S01]  /*1160*/  UIADD3 UR4, UR4, 0x100, URZ ;  /* 0x0000010004047890 */ /* 0x000fe2000fffe03f */
[----:B------:R-:W-:Y:S02]  /*1170*/  ISETP.GE.AND P1, PT, R13, 0x1, PT ;  /* 0x000000010d00780c */ /* 0x000fe40003f26270 */
[----:B------:R-:W-:Y:S01]  /*1180*/  SHF.R.U32.HI R6, RZ, 0x5, R20 ;  /* 0x00000005ff067819 */ /* 0x000fe20000011614 */
[----:B------:R-:W-:-:S04]  /*1190*/  UIADD3 UR24, UP0, UR4, UR24, URZ ;  /* 0x0000001804187290 */ /* 0x000fc8000ff1e03f */
[----:B------:R-:W-:Y:S01]  /*11a0*/  ULEA.HI.X.SX32 UR25, UR4, UR25, 0x1, UP0 ;  /* 0x0000001904197291 */ /* 0x000fe200080f0e3f */
[----:B----4-:R-:W-:Y:S11]  /*11b0*/  @P0 BRA `(.L_x_45) ;  /* 0x0000000000280947 */ /* 0x010ff60003800000 */
        /* <DEDUP_REMOVED lines=10> */
.L_x_45:
[----:B------:R-:W-:Y:S05]  /*1260*/  @P0 BRA `(.L_x_46) ;  /* 0x00000000000c0947 */ /* 0x000fea0003800000 */
[----:B------:R0:W-:Y:S01]  /*1270*/  UTMACMDFLUSH ;  /* 0x00000000000079b7 */ /* 0x0001e20000000000 */
[----:B------:R-:W-:Y:S05]  /*1280*/  @P0 BRA `(.L_x_46) ;  /* 0x0000000000040947 */ /* 0x000fea0003800000 */
[----:B------:R-:W-:-:S04]  /*1290*/  DEPBAR.LE SB0, 0x0 ;  /* 0x000080000000791a */ /* 0x000fc80000000000 */
.L_x_46:
[----:B------:R1:W-:Y:S01]  /*12a0*/  STL [R1+0x4], RZ ;  /* 0x000004ff01007387 */ /* 0x0003e20000100800 */
[----:B------:R-:W-:Y:S05]  /*12b0*/  WARPSYNC.ALL ;  /* 0x0000000000007948 */ /* 0x000fea0003800000 */
[----:B------:R1:W-:Y:S01]  /*12c0*/  STL [R1+0x8], RZ ;  /* 0x000008ff01007387 */ /* 0x0003e20000100800 */
[----:B-----5:R-:W-:Y:S01]  /*12d0*/  VOTEU.ALL UP0, P2 ;  /* 0x00000000003f7886 */ /* 0x020fe20001000000 */
[----:B------:R-:W-:Y:S01]  /*12e0*/  UMOV UR4, 0x1 ;  /* 0x0000000100047882 */ /* 0x000fe20000000000 */
[----:B------:R-:W-:Y:S01]  /*12f0*/  R2UR UR26, R6 ;  /* 0x00000000061a72ca */ /* 0x000fe200000e0000 */
[----:B------:R1:W-:Y:S01]  /*1300*/  STL [R1+0xc], RZ ;  /* 0x00000cff01007387 */ /* 0x0003e20000100800 */
[----:B------:R-:W-:Y:S01]  /*1310*/  USHF.L.U32 UR27, UR36, 0x8, URZ ;  /* 0x00000008241b7899 */ /* 0x000fe2000800063f */
[----:B------:R-:W-:Y:S01]  /*1320*/  CS2R R24, SRZ ;  /* 0x0000000000187805 */ /* 0x000fe2000001ff00 */
[----:B------:R-:W-:-:S04]  /*1330*/  @!UP0 UIADD3 UR4, -UR4, 0x100000, URZ ;  /* 0x0010000004048890 */ /* 0x000fc8000fffe13f */
[----:B------:R-:W-:Y:S02]  /*1340*/  @!UP0 USHF.L.U32 UR5, UR4, 0xb, URZ ;  /* 0x0000000b04058899 */ /* 0x000fe4000800063f */
[----:B------:R-:W-:Y:S01]  /*1350*/  @!UP0 USHF.L.U32 UR4, UR4, 0x1, URZ ;  /* 0x0000000104048899 */ /* 0x000fe2000800063f */
[----:B------:R1:W-:Y:S01]  /*1360*/  STL [R1+0x10], RZ ;  /* 0x000010ff01007387 */ /* 0x0003e20000100800 */
[----:B------:R-:W-:Y:S01]  /*1370*/  VOTEU.ALL UP0, P2 ;  /* 0x00000000003f7886 */ /* 0x000fe20001000000 */
[----:B------:R-:W-:Y:S01]  /*1380*/  USHF.L.U32 UR11, UR37, 0x8, URZ ;  /* 0x00000008250b7899 */ /* 0x000fe2000800063f */
[----:B------:R-:W-:Y:S01]  /*1390*/  CS2R R26, SRZ ;  /* 0x00000000001a7805 */ /* 0x000fe2000001ff00 */
[----:B------:R1:W-:Y:S01]  /*13a0*/  STL [R1+0x14], RZ ;  /* 0x000014ff01007387 */ /* 0x0003e20000100800 */
[----:B------:R-:W-:Y:S02]  /*13b0*/  CS2R R28, SRZ ;  /* 0x00000000001c7805 */ /* 0x000fe4000001ff00 */
[----:B------:R-:W-:-:S02]  /*13c0*/  CS2R R30, SRZ ;  /* 0x00000000001e7805 */ /* 0x000fc4000001ff00 */
[----:B------:R-:W-:Y:S01]  /*13d0*/  CS2R R32, SRZ ;  /* 0x0000000000207805 */ /* 0x000fe2000001ff00 */
[----:B------:R1:W-:Y:S01]  /*13e0*/  STL [R1+0x18], RZ ;  /* 0x000018ff01007387 */ /* 0x0003e20000100800 */
[----:B------:R-:W-:Y:S02]  /*13f0*/  CS2R R34, SRZ ;  /* 0x0000000000227805 */ /* 0x000fe4000001ff00 */
[----:B------:R-:W-:Y:S02]  /*1400*/  CS2R R36, SRZ ;  /* 0x0000000000247805 */ /* 0x000fe4000001ff00 */
        /* <DEDUP_REMOVED lines=75> */
[----:B------:R-:W-:Y:S01]  /*18c0*/  CS2R R150, SRZ ;  /* 0x0000000000967805 */ /* 0x000fe2000001ff00 */
[----:B------:R1:W-:Y:S04]  /*18d0*/  STL [R1+0x68], RZ ;  /* 0x000068ff01007387 */ /* 0x0003e80000100800 */
        /* <DEDUP_REMOVED lines=93> */
[----:B------:R1:W-:Y:S01]  /*1eb0*/  STL [R1+0x1e0], RZ ;  /* 0x0001e0ff01007387 */ /* 0x0003e20000100800 */
[----:B------:R-:W-:Y:S06]  /*1ec0*/  BAR.SYNC.DEFER_BLOCKING 0x0 ;  /* 0x0000000000007b1d */ /* 0x000fec0000010000 */
[----:B------:R1:W-:Y:S04]  /*1ed0*/  STL [R1+0x1e4], RZ ;  /* 0x0001e4ff01007387 */ /* 0x0003e80000100800 */
[----:B------:R1:W-:Y:S04]  /*1ee0*/  STL [R1+0x1e8], RZ ;  /* 0x0001e8ff01007387 */ /* 0x0003e80000100800 */
[----:B------:R1:W-:Y:S04]  /*1ef0*/  STL [R1+0x1ec], RZ ;  /* 0x0001ecff01007387 */ /* 0x0003e80000100800 */
[----:B------:R1:W-:Y:S04]  /*1f00*/  STL [R1+0x1f0], RZ ;  /* 0x0001f0ff01007387 */ /* 0x0003e80000100800 */
[----:B------:R1:W-:Y:S04]  /*1f10*/  STL [R1+0x1f4], RZ ;  /* 0x0001f4ff01007387 */ /* 0x0003e80000100800 */
[----:B------:R-:W2:Y:S02]  /*1f20*/  FENCE.VIEW.ASYNC.S ;  /* 0x00000000000073c6 */ /* 0x000ea40000000000 */
[----:B--2---:R1:W2:Y:S02]  /*1f30*/  @!UP0 SYNCS.EXCH.64 URZ, [UR8+0x10000], UR4 ;  /* 0x01000004083f85b2 */ /* 0x0042a40008000100 */
[----:B------:R1:W-:Y:S04]  /*1f40*/  STL [R1+0x1f8], RZ ;  /* 0x0001f8ff01007387 */ /* 0x0003e80000100800 */
[----:B------:R1:W-:Y:S01]  /*1f50*/  STL [R1+0x1fc], RZ ;  /* 0x0001fcff01007387 */ /* 0x0003e20000100800 */
[----:B------:R-:W-:Y:S05]  /*1f60*/  @!P1 BRA `(.L_x_47) ;  /* 0x0000001800f09947 */ /* 0x000fea0003800000 */
[----:B------:R2:W-:Y:S01]  /*1f70*/  STL [R1], RZ ;  /* 0x000000ff01007387 */ /* 0x0005e20000100800 */
[----:B-1----:R-:W-:Y:S01]  /*1f80*/  UIADD3 UR5, UR8, 0x8000, URZ ;  /* 0x0000800008057890 */ /* 0x002fe2000fffe03f */
[----:B------:R-:W-:Y:S01]  /*1f90*/  CS2R R24, SRZ ;  /* 0x0000000000187805 */ /* 0x000fe2000001ff00 */
[----:B------:R-:W-:Y:S01]  /*1fa0*/  UMOV UR4, URZ ;  /* 0x0000003f00047c82 */ /* 0x000fe20008000000 */
[----:B------:R1:W-:Y:S01]  /*1fb0*/  STL [R1+0x4], RZ ;  /* 0x000004ff01007387 */ /* 0x0003e20000100800 */
[----:B------:R-:W-:Y:S01]  /*1fc0*/  USHF.R.U32.HI UR5, URZ, 0x4, UR5 ;  /* 0x000000043f057899 */ /* 0x000fe20008011605 */
[----:B------:R-:W-:Y:S02]  /*1fd0*/  CS2R R26, SRZ ;  /* 0x00000000001a7805 */ /* 0x000fe4000001ff00 */
[----:B------:R-:W-:Y:S01]  /*1fe0*/  CS2R R28, SRZ ;  /* 0x00000000001c7805 */ /* 0x000fe2000001ff00 */
[----:B------:R1:W-:Y:S01]  /*1ff0*/  STL [R1+0x8], RZ ;  /* 0x000008ff01007387 */ /* 0x0003e20000100800 */
[----:B------:R-:W-:Y:S01]  /*2000*/  USGXT.U32 UR5, UR5, 0xe ;  /* 0x0000000e0505789a */ /* 0x000fe20008000000 */
[----:B------:R-:W-:-:S02]  /*2010*/  CS2R R30, SRZ ;  /* 0x00000000001e7805 */ /* 0x000fc4000001ff00 */
[----:B------:R-:W-:Y:S01]  /*2020*/  CS2R R32, SRZ ;  /* 0x0000000000207805 */ /* 0x000fe2000001ff00 */
[----:B------:R1:W-:Y:S01]  /*2030*/  STL [R1+0xc], RZ ;  /* 0x00000cff01007387 */ /* 0x0003e20000100800 */
[----:B------:R-:W-:Y:S01]  /*2040*/  UIADD3 UR14, UP0, UR5, 0x2000080, URZ ;  /* 0x02000080050e7890 */ /* 0x000fe2000ff1e03f */
[----:B------:R-:W-:Y:S02]  /*2050*/  CS2R R34, SRZ ;  /* 0x0000000000227805 */ /* 0x000fe4000001ff00 */
[----:B------:R-:W-:Y:S01]  /*2060*/  CS2R R36, SRZ ;  /* 0x0000000000247805 */ /* 0x000fe2000001ff00 */
[----:B------:R1:W-:Y:S01]  /*2070*/  STL [R1+0x10], RZ ;  /* 0x000010ff01007387 */ /* 0x0003e20000100800 */
[----:B------:R-:W-:Y:S01]  /*2080*/  UIADD3.X UR15, UR4, 0x40000040, URZ, UP0, !UPT ;  /* 0x40000040040f7890 */ /* 0x000fe200087fe43f */
[----:B------:R-:W-:Y:S02]  /*2090*/  CS2R R38, SRZ ;  /* 0x0000000000267805 */ /* 0x000fe4000001ff00 */
[----:B------:R-:W-:Y:S01]  /*20a0*/  CS2R R40, SRZ ;  /* 0x0000000000287805 */ /* 0x000fe2000001ff00 */
[----:B------:R1:W-:Y:S01]  /*20b0*/  STL [R1+0x14], RZ ;  /* 0x000014ff01007387 */ /* 0x0003e20000100800 */
[----:B------:R-:W-:-:S02]  /*20c0*/  CS2R R42, SRZ ;  /* 0x00000000002a7805 */ /* 0x000fc4000001ff00 */
[----:B------:R-:W-:Y:S02]  /*20d0*/  CS2R R44, SRZ ;  /* 0x00000000002c7805 */ /* 0x000fe4000001ff00 */
[----:B------:R-:W-:Y:S01]  /*20e0*/  CS2R R46, SRZ ;  /* 0x00000000002e7805 */ /* 0x000fe2000001ff00 */
[----:B------:R1:W-:Y:S01]  /*20f0*/  STL [R1+0x18], RZ ;  /* 0x000018ff01007387 */ /* 0x0003e20000100800 */
[----:B------:R-:W-:Y:S02]  /*2100*/  CS2R R48, SRZ ;  /* 0x0000000000307805 */ /* 0x000fe4000001ff00 */
        /* <DEDUP_REMOVED lines=67> */
[----:B------:R-:W-:Y:S01]  /*2540*/  CS2R R150, SRZ ;  /* 0x0000000000967805 */ /* 0x000fe2000001ff00 */
[----:B------:R-:W-:-:S02]  /*2550*/  ULOP3.LUT UR6, UR5, 0x2000000, URZ, 0xfc, !UPT ;  /* 0x0200000005067892 */ /* 0x000fc4000f8efc3f */
[----:B------:R1:W-:Y:S01]  /*2560*/  STL [R1+0x60], RZ ;  /* 0x000060ff01007387 */ /* 0x0003e20000100800 */
[----:B------:R-:W-:Y:S02]  /*2570*/  UIADD3.64 UR30, UR14, 0x80, URZ ;  /* 0x000000800e1e7897 */ /* 0x000fe4000fffe03f */
[----:B------:R-:W-:Y:S01]  /*2580*/  UIADD3.64 UR34, UR14, 0x100, URZ ;  /* 0x000001000e227897 */ /* 0x000fe2000fffe03f */
[----:B------:R1:W-:Y:S01]  /*2590*/  STL [R1+0x64], RZ ;  /* 0x000064ff01007387 */ /* 0x0003e20000100800 */
[----:B------:R-:W-:Y:S01]  /*25a0*/  UMOV UR10, URZ ;  /* 0x0000003f000a7c82 */ /* 0x000fe20008000000 */
[----:B------:R-:W-:Y:S02]  /*25b0*/  UMOV UR7, 0x40000040 ;  /* 0x4000004000077882 */ /* 0x000fe40000000000 */
        /* <DEDUP_REMOVED lines=101> */
[----:B--2---:R1:W-:Y:S02]  /*2c10*/  STL [R1+0x1fc], RZ ;  /* 0x0001fcff01007387 */ /* 0x0043e40000100800 */
.L_x_49:
[----:B------:R-:W-:Y:S01]  /*2c20*/  BAR.SYNC.DEFER_BLOCKING 0x0 ;  /* 0x0000000000007b1d */ /* 0x000fe20000010000 */
[----:B---3--:R-:W-:Y:S01]  /*2c30*/  @!P2 IMAD.MOV.U32 R2, RZ, RZ, 0x10000 ;  /* 0x00010000ff02a424 */ /* 0x008fe200078e00ff */
[----:B------:R-:W-:Y:S02]  /*2c40*/  ELECT P0, URZ, PT ;  /* 0x00000000003f782f */ /* 0x000fe40003800000 */
[----:B------:R-:W-:Y:S02]  /*2c50*/  ELECT P1, URZ, PT ;  /* 0x00000000003f782f */ /* 0x000fe40003820000 */
[C---:B------:R-:W-:Y:S01]  /*2c60*/  ISETP.LT.U32.AND P0, PT, R3.reuse, 0x20, P0 ;  /* 0x000000200300780c */ /* 0x040fe20000701070 */
[----:B------:R-:W-:Y:S01]  /*2c70*/  ULOP3.LUT UR18, UR26, 0x3, URZ, 0xc0, !UPT ;  /* 0x000000031a127892 */ /* 0x000fe2000f8ec03f */
[----:B------:R-:W-:Y:S01]  /*2c80*/  ISETP.LT.U32.AND P1, PT, R3, 0x80, P1 ;  /* 0x000000800300780c */ /* 0x000fe20000f21070 */
[----:B------:R-:W-:Y:S02]  /*2c90*/  UMOV UR19, UR10 ;  /* 0x0000000a00137c82 */ /* 0x000fe40008000000 */
[----:B------:R-:W-:-:S02]  /*2ca0*/  ULEA UR16, UR18, UR8, 0xd ;  /* 0x0000000812107291 */ /* 0x000fc4000f8e683f */
[----:B------:R-:W-:-:S06]  /*2cb0*/  ULEA UR18, UR18, UR27, 0x6 ;  /* 0x0000001b12127291 */ /* 0x000fcc000f8e303f */
[----:B------:R-:W-:Y:S01]  /*2cc0*/  VOTEU.ANY UP0, P0 ;  /* 0x00000000003f7886 */ /* 0x000fe20000000100 */
[----:B------:R-:W-:Y:S01]  /*2cd0*/  VOTEU.ANY UP2, P0 ;  /* 0x00000000003f7886 */ /* 0x000fe20000040100 */
[----:B------:R-:W-:Y:S01]  /*2ce0*/  VOTEU.ANY UP1, P1 ;  /* 0x00000000003f7886 */ /* 0x000fe20000820100 */
[----:B------:R-:W-:Y:S01]  /*2cf0*/  VOTEU.ANY UP3, P1 ;  /* 0x00000000003f7886 */ /* 0x000fe20000860100 */
[----:B------:R2:W-:Y:S01]  /*2d00*/  @!P2 SYNCS.ARRIVE.TRANS64 RZ, [UR8+0x10000], R2 ;  /* 0x01000002ffffa9a7 */ /* 0x0005e20008000008 */
[----:B------:R3:W-:Y:S06]  /*2d10*/  MEMBAR.ALL.CTA ;  /* 0x0000000000007992 */ /* 0x0007ec0000008000 */
[----:B---3--:R-:W3:Y:S01]  /*2d20*/  FENCE.VIEW.ASYNC.S ;  /* 0x00000000000073c6 */ /* 0x008ee20000000000 */
[----:B------:R-:W-:Y:S01]  /*2d30*/  @UP0 UIADD3 UR9, UR8, 0x10000, URZ ;  /* 0x0001000008090890 */ /* 0x000fe2000fffe03f */
[----:B------:R-:W-:Y:S01]  /*2d40*/  @UP0 UMOV UR4, UR20 ;  /* 0x0000001400040c82 */ /* 0x000fe20008000000 */
[----:B------:R-:W-:Y:S01]  /*2d50*/  @UP0 UMOV UR5, UR21 ;  /* 0x0000001500050c82 */ /* 0x000fe20008000000 */
[----:B------:R-:W-:-:S02]  /*2d60*/  @UP1 UIADD3 UR16, UR16, 0x8000, URZ ;  /* 0x0000800010101890 */ /* 0x000fc4000fffe03f */
[----:B------:R-:W-:Y:S01]  /*2d70*/  @UP1 UIADD3 UR17, UR8, 0x10000, URZ ;  /* 0x0001000008111890 */ /* 0x000fe2000fffe03f */
[----:B--2---:R-:W-:Y:S01]  /*2d80*/  SHF.L.U32 R2, R0, 0x1f, RZ ;  /* 0x0000001f00027819 */ /* 0x004fe200000006ff */
[----:B------:R-:W-:Y:S01]  /*2d90*/  @UP1 UMOV UR12, UR22 ;  /* 0x00000016000c1c82 */ /* 0x000fe20008000000 */
[----:B------:R-:W-:Y:S01]  /*2da0*/  @UP1 UMOV UR13, UR23 ;  /* 0x00000017000d1c82 */ /* 0x000fe20008000000 */
[----:B---3--:R-:W-:Y:S06]  /*2db0*/  BAR.SYNC.DEFER_BLOCKING 0x0 ;  /* 0x0000000000007b1d */ /* 0x008fec0000010000 */
[----:B------:R2:W-:Y:S02]  /*2dc0*/  @UP2 UTMALDG.2D [UR8], [UR4] ;  /* 0x00000008040025b4 */ /* 0x0005e40008008000 */
[----:B------:R-:W-:Y:S06]  /*2dd0*/  BAR.SYNC.DEFER_BLOCKING 0x0 ;  /* 0x0000000000007b1d */ /* 0x000fec0000010000 */
[----:B------:R2:W-:Y:S02]  /*2de0*/  @UP3 UTMALDG.2D [UR16], [UR12] ;  /* 0x000000100c0035b4 */ /* 0x0005e40008008000 */
[----:B------:R-:W-:Y:S06]  /*2df0*/  BAR.SYNC.DEFER_BLOCKING 0x0 ;  /* 0x0000000000007b1d */ /* 0x000fec0000010000 */
[----:B------:R-:W3:Y:S02]  /*2e00*/  SYNCS.PHASECHK.TRANS64.TRYWAIT P0, [UR8+0x10000], R2 ;  /* 0x01000002ff0075a7 */ /* 0x000ee40008000148 */
[----:B--23--:R-:W-:Y:S05]  /*2e10*/  @!P0 BRA `(.L_x_48) ;  /* 0x0000002000788947 */ /* 0x00cfea0003800000 */
.L_x_50:
[----:B------:R-:W-:Y:S01]  /*2e20*/  STL.64 [R1+0x268], R150 ;  /* 0x0002689601007387 */ /* 0x000fe20000100a00 */
[----:B------:R-:W-:Y:S01]  /*2e30*/  USHF.L.U32 UR4, UR26, 0x7, URZ ;  /* 0x000000071a047899 */ /* 0x000fe2000800063f */
[----:B------:R-:W2:Y:S02]  /*2e40*/  LDC R2, c[0x0][0x230] ;  /* 0x00008c00ff027b82 */ /* 0x000ea40000000800 */
[----:B------:R-:W-:Y:S04]  /*2e50*/  STL.64 [R1+0x260], R148 ;  /* 0x0002609401007387 */ /* 0x000fe80000100a00 */
        /* <DEDUP_REMOVED lines=11> */
[----:B------:R3:W-:Y:S04]  /*2f10*/  STL.64 [R1+0x200], R124 ;  /* 0x0002007c01007387 */ /* 0x0007e80000100a00 */
[----:B---3--:R-:W3:Y:S04]  /*2f20*/  LDL.LU.64 R124, [R1] ;  /* 0x00000000017c7983 */ /* 0x008ee80000300a00 */
[----:B------:R-:W3:Y:S04]  /*2f30*/  LDL.LU.64 R126, [R1+0x8] ;  /* 0x00000800017e7983 */ /* 0x000ee80000300a00 */
        /* <DEDUP_REMOVED lines=61> */
[----:B------:R-:W3:Y:S01]  /*3310*/  LDL.LU.64 R250, [R1+0x1f8] ;  /* 0x0001f80001fa7983 */ /* 0x000ee20000300a00 */
[----:B------:R-:W-:Y:S01]  /*3320*/  ULOP3.LUT UR4, UR4, 0x200, URZ, 0xc0, !UPT ;  /* 0x0000020004047892 */ /* 0x000fe2000f8ec03f */
[----:B------:R-:W-:-:S03]  /*3330*/  UMOV UR5, 0x40000040 ;  /* 0x4000004000057882 */ /* 0x000fc60000000000 */
[----:B------:R-:W-:-:S04]  /*3340*/  ULEA.HI UR4, UR8, UR4, URZ, 0x1c ;  /* 0x0000000408047291 */ /* 0x000fc8000f8fe03f */
[----:B------:R-:W-:-:S04]  /*3350*/  ULOP3.LUT UR4, UR4, 0x3fff, URZ, 0xc0, !UPT ;  /* 0x00003fff04047892 */ /* 0x000fc8000f8ec03f */
[----:B------:R-:W-:Y:S01]  /*3360*/  UIADD3 UR12, UP0, UR4, 0x2, URZ ;  /* 0x00000002040c7890 */ /* 0x000fe2000ff1e03f */
[----:B---3--:R-:W-:-:S06]  /*3370*/  WARPGROUP.ARRIVE ;  /* 0x00000000000079c5 */ /* 0x008fcc0000000000 */
[----:B------:R-:W-:Y:S01]  /*3380*/  HGMMA.64x256x16.F32 R124, gdesc[UR4].tnspB, R124, gsb0 ;  /* 0x43e00000047c79f0 */ /* 0x000fe2000800087c */
[----:B------:R-:W-:Y:S02]  /*3390*/  UMOV UR4, URZ ;  /* 0x0000003f00047c82 */ /* 0x000fe40008000000 */
[----:B------:R-:W-:-:S04]  /*33a0*/  UIADD3.X UR13, UR4, 0x40000040, URZ, UP0, !UPT ;  /* 0x40000040040d7890 */ /* 0x000fc800087fe43f */
[----:B------:R-:W-:Y:S02]  /*33b0*/  UIADD3.64 UR28, UR12, 0x2, URZ ;  /* 0x000000020c1c7897 */ /* 0x000fe4000fffe03f */
[----:B------:R-:W-:Y:S01]  /*33c0*/  UIADD3.64 UR32, UR12, 0x4, URZ ;  /* 0x000000040c207897 */ /* 0x000fe2000fffe03f */
[----:B------:R-:W-:Y:S02]  /*33d0*/  WARPGROUP.DEPBAR.LE gsb0, 0x0 ;  /* 0x00008000000079c5 */ /* 0x000fe40000010000 */
[----:B------:R-:W-:-:S15]  /*33e0*/  WARPGROUP.ARRIVE ;  /* 0x00000000000079c5 */ /* 0x000fde0000000000 */
[----:B------:R-:W-:-:S01]  /*33f0*/  NOP ;  /* 0x0000000000007918 */ /* 0x000fc20000000000 */
[----:B------:R-:W-:Y:S03]  /*3400*/  HGMMA.64x256x16.F32 R124, gdesc[UR12].tnspB, R124, gsb0 ;  /* 0x43e000000c7c79f0 */ /* 0x000fe6000800087c */
[----:B------:R-:W-:Y:S02]  /*3410*/  WARPGROUP.DEPBAR.LE gsb0, 0x0 ;  /* 0x00008000000079c5 */ /* 0x000fe40000010000 */
[----:B------:R-:W-:-:S15]  /*3420*/  WARPGROUP.ARRIVE ;  /* 0x00000000000079c5 */ /* 0x000fde0000000000 */
[----:B------:R-:W-:-:S08]  /*3430*/  NOP ;  /* 0x0000000000007918 */ /* 0x000fd00000000000 */
[----:B------:R-:W-:Y:S03]  /*3440*/  HGMMA.64x256x16.F32 R124, gdesc[UR28].tnspB, R124, gsb0 ;  /* 0x43e000001c7c79f0 */ /* 0x000fe6000800087c */
[----:B------:R-:W-:Y:S02]  /*3450*/  WARPGROUP.DEPBAR.LE gsb0, 0x0 ;  /* 0x00008000000079c5 */ /* 0x000fe40000010000 */
[----:B------:R-:W-:-:S15]  /*3460*/  WARPGROUP.ARRIVE ;  /* 0x00000000000079c5 */ /* 0x000fde0000000000 */
[----:B------:R-:W-:-:S08]  /*3470*/  NOP ;  /* 0x0000000000007918 */ /* 0x000fd00000000000 */
[----:B------:R-:W-:Y:S03]  /*3480*/  HGMMA.64x256x16.F32 R124, gdesc[UR32].tnspB, R124, gsb0 ;  /* 0x43e00000207c79f0 */ /* 0x000fe6000800087c */
[----:B------:R-:W-:Y:S02]  /*3490*/  WARPGROUP.DEPBAR.LE gsb0, 0x0 ;  /* 0x00008000000079c5 */ /* 0x000fe40000010000 */
[----:B------:R-:W-:Y:S04]  /*34a0*/  STL.64 [R1], R124 ;  /* 0x0000007c01007387 */ /* 0x000fe80000100a00 */
        /* <DEDUP_REMOVED lines=63> */
[----:B---3--:R-:W3:Y:S04]  /*38a0*/  LDL.LU.64 R150, [R1+0x268] ;  /* 0x0002680001967983 */ /* 0x008ee80000300a00 */
        /* <DEDUP_REMOVED lines=13> */
[----:B------:R-:W-:Y:S01]  /*3980*/  UIADD3.64 UR4, UR12, 0x3fe, URZ ;  /* 0x000003fe0c047897 */ /* 0x000fe2000fffe03f */
[----:B------:R-:W-:Y:S01]  /*3990*/  LOP3.LUT R0, R0, 0x1, RZ, 0x3c, !PT ;  /* 0x0000000100007812 */ /* 0x000fe200078e3cff */
[----:B------:R-:W-:Y:S01]  /*39a0*/  UIADD3.64 UR16, UR12, 0x400, URZ ;  /* 0x000004000c107897 */ /* 0x000fe2000fffe03f */
[----:B------:R-:W-:Y:S01]  /*39b0*/  UMOV UR18, UR14 ;  /* 0x0000000e00127c82 */ /* 0x000fe20008000000 */
[----:B------:R-:W-:Y:S01]  /*39c0*/  UMOV UR19, UR15 ;  /* 0x0000000f00137c82 */ /* 0x000fe20008000000 */
[----:B------:R-:W-:-:S02]  /*39d0*/  UIADD3.64 UR28, UR12, 0x402, URZ ;  /* 0x000004020c1c7897 */ /* 0x000fc4000fffe03f */
[----:B------:R-:W-:-:S06]  /*39e0*/  UIADD3 UR10, UR10, 0x40, URZ ;  /* 0x000000400a0a7890 */ /* 0x000fcc000fffe03f */
[----:B--2---:R-:W-:Y:S01]  /*39f0*/  ISETP.LE.AND P0, PT, R2, UR10, PT ;  /* 0x0000000a02007c0c */ /* 0x004fe2000bf03270 */
[----:B---3--:R-:W-:-:S06]  /*3a00*/  WARPGROUP.ARRIVE ;  /* 0x00000000000079c5 */ /* 0x008fcc0000000000 */
[----:B------:R-:W-:Y:S03]  /*3a10*/  HGMMA.64x256x16.F32 R24, gdesc[UR4].tnspB, R24, gsb0 ;  /* 0x43e00000041879f0 */ /* 0x000fe60008000818 */
[----:B------:R-:W-:Y:S02]  /*3a20*/  WARPGROUP.DEPBAR.LE gsb0, 0x0 ;  /* 0x00008000000079c5 */ /* 0x000fe40000010000 */
[----:B------:R-:W-:-:S15]  /*3a30*/  WARPGROUP.ARRIVE ;  /* 0x00000000000079c5 */ /* 0x000fde0000000000 */
[----:B------:R-:W-:-:S08]  /*3a40*/  NOP ;  /* 0x0000000000007918 */ /* 0x000fd00000000000 */
[----:B------:R-:W-:Y:S01]  /*3a50*/  HGMMA.64x256x16.F32 R24, gdesc[UR16].tnspB, R24, gsb0 ;  /* 0x43e00000101879f0 */ /* 0x000fe20008000818 */
[----:B------:R-:W-:Y:S01]  /*3a60*/  UIADD3.64 UR16, UR12, 0x404, URZ ;  /* 0x000004040c107897 */ /* 0x000fe2000fffe03f */
[----:B------:R-:W-:Y:S01]  /*3a70*/  UMOV UR18, UR34 ;  /* 0x0000002200127c82 */ /* 0x000fe20008000000 */
[----:B------:R-:W-:Y:S01]  /*3a80*/  UMOV UR19, UR35 ;  /* 0x0000002300137c82 */ /* 0x000fe20008000000 */
[----:B------:R-:W-:Y:S02]  /*3a90*/  WARPGROUP.DEPBAR.LE gsb0, 0x0 ;  /* 0x00008000000079c5 */ /* 0x000fe40000010000 */
[----:B------:R-:W-:-:S15]  /*3aa0*/  WARPGROUP.ARRIVE ;  /* 0x00000000000079c5 */ /* 0x000fde0000000000 */
[----:B------:R-:W-:-:S07]  /*3ab0*/  NOP ;  /* 0x0000000000007918 */ /* 0x000fce0000000000 */
[----:B------:R-:W-:Y:S03]  /*3ac0*/  HGMMA.64x256x16.F32 R24, gdesc[UR28].tnspB, R24, gsb0 ;  /* 0x43e000001c1879f0 */ /* 0x000fe60008000818 */
[----:B------:R-:W-:Y:S02]  /*3ad0*/  WARPGROUP.DEPBAR.LE gsb0, 0x0 ;  /* 0x00008000000079c5 */ /* 0x000fe40000010000 */
[----:B------:R-:W-:-:S15]  /*3ae0*/  WARPGROUP.ARRIVE ;  /* 0x00000000000079c5 */ /* 0x000fde0000000000 */
[----:B------:R-:W-:-:S08]  /*3af0*/  NOP ;  /* 0x0000000000007918 */ /* 0x000fd00000000000 */
[----:B------:R-:W-:Y:S03]  /*3b00*/  HGMMA.64x256x16.F32 R24, gdesc[UR16].tnspB, R24, gsb0 ;  /* 0x43e00000101879f0 */ /* 0x000fe60008000818 */
[----:B------:R-:W-:Y:S02]  /*3b10*/  WARPGROUP.DEPBAR.LE gsb0, 0x0 ;  /* 0x00008000000079c5 */ /* 0x000fe40000010000 */
[----:B-1----:R-:W-:Y:S05]  /*3b20*/  @!P0 BRA `(.L_x_49) ;  /* 0xfffffff0003c8947 */ /* 0x002fea000383ffff */
.L_x_47:
[----:B------:R5:W-:Y:S04]  /*3b30*/  STL [R1+0x20c], R148 ;  /* 0x00020c9401007387 */ /* 0x000be80000100800 */
[----:B------:R-:W3:Y:S01]  /*3b40*/  LDL.LU R8, [R1] ;  /* 0x0000000001087983 */ /* 0x000ee20000300800 */
[----:B--2---:R-:W-:Y:S06]  /*3b50*/  BAR.SYNC.DEFER_BLOCKING 0x0 ;  /* 0x0000000000007b1d */ /* 0x004fec0000010000 */
[----:B-----5:R-:W2:Y:S04]  /*3b60*/  LDL.LU R148, [R1+0x4] ;  /* 0x0000040001947983 */ /* 0x020ea80000300800 */
[----:B------:R5:W-:Y:S04]  /*3b70*/  STL [R1+0x208], R149 ;  /* 0x0002089501007387 */ /* 0x000be80000100800 */
[----:B-----5:R-:W5:Y:S01]  /*3b80*/  LDL.LU R149, [R1+0xc] ;  /* 0x00000c0001957983 */ /* 0x020f620000300800 */
[----:B------:R-:W5:Y:S03]  /*3b90*/  @!P2 SYNCS.CCTL.IV [UR8+0x10000] ;  /* 0x01000000ff00a9b1 */ /* 0x000f660008000008 */
[----:B------:R-:W5:Y:S04]  /*3ba0*/  LDL.LU R9, [R1+0x8] ;  /* 0x0000080001097983 */ /* 0x000f680000300800 */
[----:B------:R4:W-:Y:S04]  /*3bb0*/  STL [R1+0x204], R150 ;  /* 0x0002049601007387 */ /* 0x0009e80000100800 */
[----:B----4-:R-:W4:Y:S04]  /*3bc0*/  LDL.LU R150, [R1+0x14] ;  /* 0x0000140001967983 */ /* 0x010f280000300800 */
[----:B------:R-:W4:Y:S04]  /*3bd0*/  LDL.LU R10, [R1+0x10] ;  /* 0x00001000010a7983 */ /* 0x000f280000300800 */
[----:B------:R1:W-:Y:S04]  /*3be0*/  STL [R1+0x200], R151 ;  /* 0x0002009701007387 */ /* 0x0003e80000100800 */
[----:B-1----:R-:W4:Y:S04]  /*3bf0*/  LDL.LU R151, [R1+0x1c] ;  /* 0x00001c0001977983 */ /* 0x002f280000300800 */
[----:B------:R-:W4:Y:S04]  /*3c00*/  LDL.LU R11, [R1+0x18] ;  /* 0x00001800010b7983 */ /* 0x000f280000300800 */
        /* <DEDUP_REMOVED lines=119> */
[----:B---3--:R-:W3:Y:S01]  /*4380*/  LDL.LU R2, [R1+0x1f8] ;  /* 0x0001f80001027983 */ /* 0x008ee20000300800 */
[----:B--2---:R-:W-:-:S02]  /*4390*/  F2FP.F16.F32.PACK_AB R8, R148, R8 ;  /* 0x000000089408723e */ /* 0x004fc400000000ff */
[----:B-----5:R-:W-:Y:S01]  /*43a0*/  F2FP.F16.F32.PACK_AB R9, R149, R9 ;  /* 0x000000099509723e */ /* 0x020fe200000000ff */
[----:B------:R-:W2:Y:S01]  /*43b0*/  LDL.LU R148, [R1+0x20c] ;  /* 0x00020c0001947983 */ /* 0x000ea20000300800 */
[----:B----4-:R-:W-:Y:S02]  /*43c0*/  F2FP.F16.F32.PACK_AB R10, R150, R10 ;  /* 0x0000000a960a723e */ /* 0x010fe400000000ff */
[----:B------:R-:W-:Y:S01]  /*43d0*/  F2FP.F16.F32.PACK_AB R11, R151, R11 ;  /* 0x0000000b970b723e */ /* 0x000fe200000000ff */
[----:B------:R-:W2:Y:S04]  /*43e0*/  LDL.LU R149, [R1+0x208] ;  /* 0x0002080001957983 */ /* 0x000ea80000300800 */
[----:B------:R-:W4:Y:S04]  /*43f0*/  LDL.LU R150, [R1+0x204] ;  /* 0x0002040001967983 */ /* 0x000f280000300800 */
[----:B------:R-:W4:Y:S01]  /*4400*/  LDL.LU R151, [R1+0x200] ;  /* 0x0002000001977983 */ /* 0x000f220000300800 */
[----:B------:R-:W-:-:S02]  /*4410*/  F2FP.F16.F32.PACK_AB R4, R20, R4 ;  /* 0x000000041404723e */ /* 0x000fc400000000ff */
[----:B------:R-:W-:Y:S02]  /*4420*/  ELECT P0, URZ, PT ;  /* 0x00000000003f782f */ /* 0x000fe40003800000 */
[----:B------:R-:W-:Y:S01]  /*4430*/  F2FP.F16.F32.PACK_AB R6, R0, R6 ;  /* 0x000000060006723e */ /* 0x000fe200000000ff */
[----:B------:R-:W1:Y:S01]  /*4440*/  S2R R20, SR_TID.X ;  /* 0x0000000000147919 */ /* 0x000e620000002100 */
[----:B------:R-:W-:Y:S01]  /*4450*/  F2FP.F16.F32.PACK_AB R156, R156, R21 ;  /* 0x000000159c9c723e */ /* 0x000fe200000000ff */
[----:B------:R-:W-:Y:S01]  /*4460*/  ULOP3.LUT UR26, UR26, 0x3, URZ, 0xc0, !UPT ;  /* 0x000000031a1a7892 */ /* 0x000fe2000f8ec03f */
[----:B------:R-:W-:Y:S01]  /*4470*/  F2FP.F16.F32.PACK_AB R5, R3, R5 ;  /* 0x000000050305723e */ /* 0x000fe200000000ff */
[----:B------:R-:W-:Y:S01]  /*4480*/  UMOV UR14, UR11 ;  /* 0x0000000b000e7c82 */ /* 0x000fe20008000000 */
[----:B------:R-:W-:Y:S01]  /*4490*/  F2FP.F16.F32.PACK_AB R152, R243, R152 ;  /* 0x00000098f398723e */ /* 0x000fe200000000ff */
[----:B------:R-:W-:Y:S01]  /*44a0*/  ULEA UR12, UR26, UR8, 0xf ;  /* 0x000000081a0c7291 */ /* 0x000fe2000f8e783f */
[----:B------:R-:W-:Y:S01]  /*44b0*/  F2FP.F16.F32.PACK_AB R153, R242, R153 ;  /* 0x00000099f299723e */ /* 0x000fe200000000ff */
[----:B------:R-:W-:Y:S01]  /*44c0*/  ULEA UR13, UR26, UR27, 0x6 ;  /* 0x0000001b1a0d7291 */ /* 0x000fe2000f8e303f */
[----:B------:R-:W-:-:S02]  /*44d0*/  F2FP.F16.F32.PACK_AB R154, R241, R154 ;  /* 0x0000009af19a723e */ /* 0x000fc400000000ff */
[----:B------:R-:W-:Y:S02]  /*44e0*/  F2FP.F16.F32.PACK_AB R155, R240, R155 ;  /* 0x0000009bf09b723e */ /* 0x000fe400000000ff */
[----:B------:R-:W-:Y:S02]  /*44f0*/  F2FP.F16.F32.PACK_AB R24, R25, R24 ;  /* 0x000000181918723e */ /* 0x000fe400000000ff */
[----:B------:R-:W-:Y:S02]  /*4500*/  F2FP.F16.F32.PACK_AB R25, R27, R26 ;  /* 0x0000001a1b19723e */ /* 0x000fe400000000ff */
[----:B------:R-:W-:Y:S02]  /*4510*/  F2FP.F16.F32.PACK_AB R56, R57, R56 ;  /* 0x000000383938723e */ /* 0x000fe400000000ff */
[----:B------:R-:W-:Y:S02]  /*4520*/  F2FP.F16.F32.PACK_AB R26, R29, R28 ;  /* 0x0000001c1d1a723e */ /* 0x000fe400000000ff */
[----:B------:R-:W-:-:S02]  /*4530*/  F2FP.F16.F32.PACK_AB R27, R31, R30 ;  /* 0x0000001e1f1b723e */ /* 0x000fc400000000ff */
[----:B------:R-:W-:Y:S02]  /*4540*/  F2FP.F16.F32.PACK_AB R57, R59, R58 ;  /* 0x0000003a3b39723e */ /* 0x000fe400000000ff */
[----:B------:R-:W-:Y:S02]  /*4550*/  F2FP.F16.F32.PACK_AB R88, R89, R88 ;  /* 0x000000585958723e */ /* 0x000fe400000000ff */
[----:B------:R-:W-:Y:S02]  /*4560*/  F2FP.F16.F32.PACK_AB R58, R61, R60 ;  /* 0x0000003c3d3a723e */ /* 0x000fe400000000ff */
[----:B------:R-:W-:Y:S02]  /*4570*/  F2FP.F16.F32.PACK_AB R59, R63, R62 ;  /* 0x0000003e3f3b723e */ /* 0x000fe400000000ff */
[----:B------:R-:W-:Y:S01]  /*4580*/  F2FP.F16.F32.PACK_AB R89, R91, R90 ;  /* 0x0000005a5b59723e */ /* 0x000fe200000000ff */
[C---:B-1----:R-:W-:Y:S01]  /*4590*/  IMAD.SHL.U32 R0, R20.reuse, 0x80, RZ ;  /* 0x0000008014007824 */ /* 0x042fe200078e00ff */
[C---:B------:R-:W-:Y:S01]  /*45a0*/  LOP3.LUT R3, R20.reuse, 0xff, RZ, 0xc0, !PT ;  /* 0x000000ff14037812 */ /* 0x040fe200078ec0ff */
[----:B------:R-:W-:Y:S01]  /*45b0*/  IMAD.SHL.U32 R21, R20, 0x10, RZ ;  /* 0x0000001014157824 */ /* 0x000fe200078e00ff */
[----:B------:R-:W-:-:S02]  /*45c0*/  F2FP.F16.F32.PACK_AB R168, R228, R168 ;  /* 0x000000a8e4a8723e */ /* 0x000fc400000000ff */
[----:B------:R-:W-:Y:S02]  /*45d0*/  LOP3.LUT R0, R0, 0x780, RZ, 0xc0, !PT ;  /* 0x0000078000007812 */ /* 0x000fe400078ec0ff */
[----:B------:R-:W-:Y:S02]  /*45e0*/  ISETP.LT.U32.AND P0, PT, R3, 0x80, P0 ;  /* 0x000000800300780c */ /* 0x000fe40000701070 */
[----:B------:R-:W-:Y:S01]  /*45f0*/  LOP3.LUT R21, R0, 0x70, R21, 0xf8, !PT ;  /* 0x0000007000157812 */ /* 0x000fe200078ef815 */
[----:B------:R-:W-:Y:S01]  /*4600*/  IMAD.SHL.U32 R0, R20, 0x40, RZ ;  /* 0x0000004014007824 */ /* 0x000fe200078e00ff */
[----:B------:R-:W-:Y:S02]  /*4610*/  F2FP.F16.F32.PACK_AB R169, R227, R169 ;  /* 0x000000a9e3a9723e */ /* 0x000fe400000000ff */
[----:B------:R-:W-:Y:S02]  /*4620*/  LOP3.LUT R21, R21, 0x10, R20, 0x78, !PT ;  /* 0x0000001015157812 */ /* 0x000fe400078e7814 */
[----:B------:R-:W-:-:S02]  /*4630*/  F2FP.F16.F32.PACK_AB R120, R121, R120 ;  /* 0x000000787978723e */ /* 0x000fc400000000ff */
[----:B------:R-:W-:Y:S02]  /*4640*/  LOP3.LUT R0, R21, 0x3800, R0, 0xf8, !PT ;  /* 0x0000380015007812 */ /* 0x000fe400078ef800 */
[----:B------:R-:W-:Y:S01]  /*4650*/  F2FP.F16.F32.PACK_AB R170, R226, R170 ;  /* 0x000000aae2aa723e */ /* 0x000fe200000000ff */
[----:B------:R-:W-:Y:S01]  /*4660*/  VOTEU.ANY UP0, P0 ;  /* 0x00000000003f7886 */ /* 0x000fe20000000100 */
[----:B------:R-:W-:Y:S01]  /*4670*/  LOP3.LUT R3, R0, 0x20, RZ, 0x3c, !PT ;  /* 0x0000002000037812 */ /* 0x000fe200078e3cff */
[----:B------:R-:W-:Y:S01]  /*4680*/  VOTEU.ANY UP1, P0 ;  /* 0x00000000003f7886 */ /* 0x000fe20000020100 */
[----:B------:R-:W-:Y:S02]  /*4690*/  F2FP.F16.F32.PACK_AB R90, R93, R92 ;  /* 0x0000005c5d5a723e */ /* 0x000fe400000000ff */
[----:B------:R-:W-:Y:S01]  /*46a0*/  F2FP.F16.F32.PACK_AB R171, R225, R171 ;  /* 0x000000abe1ab723e */ /* 0x000fe200000000ff */
[----:B------:R-:W-:Y:S01]  /*46b0*/  VIADD R3, R3, UR8 ;  /* 0x0000000803037c36 */ /* 0x000fe20008000000 */
[----:B------:R-:W-:Y:S01]  /*46c0*/  F2FP.F16.F32.PACK_AB R91, R95, R94 ;  /* 0x0000005e5f5b723e */ /* 0x000fe200000000ff */
[----:B------:R-:W-:Y:S01]  /*46d0*/  @UP0 UMOV UR4, UR24 ;  /* 0x0000001800040c82 */ /* 0x000fe20008000000 */
[----:B------:R-:W-:Y:S01]  /*46e0*/  F2FP.F16.F32.PACK_AB R121, R123, R122 ;  /* 0x0000007a7b79723e */ /* 0x000fe200000000ff */
[----:B------:R-:W-:Y:S01]  /*46f0*/  @UP0 UMOV UR5, UR25 ;  /* 0x0000001900050c82 */ /* 0x000fe20008000000 */
[----:B------:R-:W-:Y:S01]  /*4700*/  BAR.SYNC.DEFER_BLOCKING 0x0 ;  /* 0x0000000000007b1d */ /* 0x000fe20000010000 */
        /* <DEDUP_REMOVED lines=95> */
[----:B---3--:R-:W-:Y:S01]  /*4d00*/  F2FP.F16.F32.PACK_AB R199, R22, R2 ;  /* 0x0000000216c7723e */ /* 0x008fe200000000ff */
[----:B------:R-:W-:-:S05]  /*4d10*/  VIADD R2, R0, UR8 ;  /* 0x0000000800027c36 */ /* 0x000fca0008000000 */
[----:B------:R1:W-:Y:S01]  /*4d20*/  STSM.16.M88.4 [R2], R8 ;  /* 0x0000000802007844 */ /* 0x0003e20000000200 */
[----:B--2---:R-:W-:-:S03]  /*4d30*/  F2FP.F16.F32.PACK_AB R146, R149, R148 ;  /* 0x000000949592723e */ /* 0x004fc600000000ff */
[----:B------:R-:W-:Y:S04]  /*4d40*/  STSM.16.M88.4 [R2+0x8000], R152 ;  /* 0x0080009802007844 */ /* 0x000fe80000000200 */
[----:B------:R-:W-:Y:S01]  /*4d50*/  STSM.16.M88.4 [R2+0x10000], R168 ;  /* 0x010000a802007844 */ /* 0x000fe20000000200 */
[----:B----4-:R-:W-:-:S03]  /*4d60*/  F2FP.F16.F32.PACK_AB R147, R151, R150 ;  /* 0x000000969793723e */ /* 0x010fc600000000ff */
[----:B------:R-:W-:Y:S04]  /*4d70*/  STSM.16.M88.4 [R2+0x18000], R184 ;  /* 0x018000b802007844 */ /* 0x000fe80000000200 */
[----:B------:R-:W-:Y:S01]  /*4d80*/  STSM.16.M88.4 [R2+0x4000], R24 ;  /* 0x0040001802007844 */ /* 0x000fe20000000200 */
[C---:B-1----:R-:W-:Y:S02]  /*4d90*/  LOP3.LUT R8, R0.reuse, 0x40, RZ, 0x3c, !PT ;  /* 0x0000004000087812 */ /* 0x042fe400078e3cff */
[----:B------:R-:W-:Y:S01]  /*4da0*/  LOP3.LUT R0, R0, 0x60, RZ, 0x3c, !PT ;  /* 0x0000006000007812 */ /* 0x000fe200078e3cff */
[----:B------:R-:W-:Y:S02]  /*4db0*/  STSM.16.M88.4 [R2+0xc000], R56 ;  /* 0x00c0003802007844 */ /* 0x000fe40000000200 */
[----:B------:R-:W-:-:S02]  /*4dc0*/  VIADD R8, R8, UR8 ;  /* 0x0000000808087c36 */ /* 0x000fc40008000000 */
[----:B------:R-:W-:Y:S01]  /*4dd0*/  STSM.16.M88.4 [R2+0x14000], R88 ;  /* 0x0140005802007844 */ /* 0x000fe20000000200 */
[----:B------:R-:W-:-:S03]  /*4de0*/  VIADD R0, R0, UR8 ;  /* 0x0000000800007c36 */ /* 0x000fc60008000000 */
[----:B------:R-:W-:Y:S04]  /*4df0*/  STSM.16.M88.4 [R2+0x1c000], R120 ;  /* 0x01c0007802007844 */ /* 0x000fe80000000200 */
[----:B------:R-:W-:Y:S04]  /*4e00*/  STSM.16.M88.4 [R3], R4 ;  /* 0x0000000403007844 */ /* 0x000fe80000000200 */
[----:B------:R-:W-:Y:S04]  /*4e10*/  STSM.16.M88.4 [R3+0x8000], R156 ;  /* 0x0080009c03007844 */ /* 0x000fe80000000200 */
[----:B------:R-:W-:Y:S04]  /*4e20*/  STSM.16.M88.4 [R3+0x10000], R172 ;  /* 0x010000ac03007844 */ /* 0x000fe80000000200 */
[----:B------:R-:W-:Y:S04]  /*4e30*/  STSM.16.M88.4 [R3+0x18000], R188 ;  /* 0x018000bc03007844 */ /* 0x000fe80000000200 */
[----:B------:R-:W-:Y:S04]  /*4e40*/  STSM.16.M88.4 [R3+0x4000], R32 ;  /* 0x0040002003007844 */ /* 0x000fe80000000200 */
[----:B------:R-:W-:Y:S04]  /*4e50*/  STSM.16.M88.4 [R3+0xc000], R64 ;  /* 0x00c0004003007844 */ /* 0x000fe80000000200 */
[----:B------:R-:W-:Y:S04]  /*4e60*/  STSM.16.M88.4 [R3+0x14000], R96 ;  /* 0x0140006003007844 */ /* 0x000fe80000000200 */
        /* <DEDUP_REMOVED lines=16> */
[----:B------:R-:W-:Y:S01]  /*4f70*/  STSM.16.M88.4 [R0+0x1c000], R144 ;  /* 0x01c0009000007844 */ /* 0x000fe20000000200 */
[----:B------:R1:W-:Y:S06]  /*4f80*/  MEMBAR.ALL.CTA ;  /* 0x0000000000007992 */ /* 0x0003ec0000008000 */
[----:B-1----:R-:W1:Y:S02]  /*4f90*/  FENCE.VIEW.ASYNC.S ;  /* 0x00000000000073c6 */ /* 0x002e640000000000 */
[----:B-1----:R-:W-:Y:S06]  /*4fa0*/  BAR.SYNC.DEFER_BLOCKING 0x0 ;  /* 0x0000000000007b1d */ /* 0x002fec0000010000 */
[----:B------:R1:W-:Y:S01]  /*4fb0*/  @UP1 UTMASTG.2D [UR12], [UR4] ;  /* 0x0000000c040013b5 */ /* 0x0003e20008008000 */
[----:B------:R0:W-:Y:S01]  /*4fc0*/  UTMACMDFLUSH ;  /* 0x00000000000079b7 */ /* 0x0001e20000000000 */
[----:B------:R-:W-:-:S04]  /*4fd0*/  DEPBAR.LE SB0, 0x0 ;  /* 0x000080000000791a */ /* 0x000fc80000000000 */
[----:B------:R-:W-:Y:S06]  /*4fe0*/  BAR.SYNC.DEFER_BLOCKING 0x0 ;  /* 0x0000000000007b1d */ /* 0x000fec0000010000 */
[----:B-1----:R-:W-:Y:S05]  /*4ff0*/  EXIT ;  /* 0x000000000000794d */ /* 0x002fea0003800000 */
.L_x_48:
[----:B------:R-:W2:Y:S02]  /*5000*/  SYNCS.PHASECHK.TRANS64.TRYWAIT P0, [UR8+0x10000], R2 ;  /* 0x01000002ff0075a7 */ /* 0x000ea40008000148 */
[----:B--2---:R-:W-:Y:S05]  /*5010*/  @!P0 BRA `(.L_x_48) ;  /* 0xfffffffc00f88947 */ /* 0x004fea000383ffff */
[----:B------:R-:W-:Y:S05]  /*5020*/  BRA `(.L_x_50) ;  /* 0xffffffdc007c7947 */ /* 0x000fea000383ffff */
.L_x_51:
[----:B------:R-:W-:-:S00]  /*5030*/  BRA `(.L_x_51) ;  /* 0xfffffffc00fc7947 */ /* 0x000fc0000383ffff */
[----:B------:R-:W-:-:S00]  /*5040*/  NOP ;  /* 0x0000000000007918 */ /* 0x000fc00000000000 */
        /* <DEDUP_REMOVED lines=11> */
.L_x_52:


//--------------------- .nv.shared.gluon_wgmma    --------------------------
	.section	.nv.shared.gluon_wgmma,"aw",@nobits
	.sectionflags	@""
	.align	16
	.zero		1024


//--------------------- .nv.shared.reserved.0     --------------------------
	.section	.nv.shared.reserved.0,"aw",@nobits
	.weak		__nv_reservedSMEM_offset_0_alias
	.size		__nv_reservedSMEM_offset_0_alias, 0, 0
	.other		__nv_reservedSMEM_offset_0_alias,@"STO_CUDA_RESERVED_SHARED STV_DEFAULT"
__nv_reservedSMEM_offset_0_alias:
	.zero		0


//--------------------- .nv.constant0.gluon_wgmma --------------------------
	.section	.nv.constant0.gluon_wgmma,"a",@progbits
	.sectionflags	@""
	.align	4
.nv.constant0.gluon_wgmma:
	.zero		608


//--------------------- SYMBOLS --------------------------

	.type		.nv.reservedSmem.offset0,@object
	.size		.nv.reservedSmem.offset0,0x4
